//
// Generated by LLVM NVPTX Back-End
//

.version 8.3
.target sm_86
.address_size 64

	// .globl	triton_mm
.extern .shared .align 16 .b8 global_smem[];

.visible .entry triton_mm(
	.param .u64 triton_mm_param_0,
	.param .u64 triton_mm_param_1,
	.param .u64 triton_mm_param_2,
	.param .u32 triton_mm_param_3
)
.maxntid 64, 1, 1
{
	.reg .pred 	%p<16>;
	.reg .b32 	%r<124>;
	.reg .f32 	%f<421>;
	.reg .b64 	%rd<36>;
	.loc	1 18 0
$L__func_begin0:
	.loc	1 18 0

	ld.param.u32 	%r14, [triton_mm_param_3];
$L__tmp0:
	.loc	1 0 0
	mul.lo.s32 	%r15, %r14, 6400;
	.loc	1 33 16
	setp.ne.s32 	%p1, %r15, 0;
	@%p1 bra 	$L__BB0_2;
	bra.uni 	$L__BB0_1;
$L__BB0_2:
	.loc	1 0 16
	ld.param.u64 	%rd15, [triton_mm_param_2];
	ld.param.u64 	%rd14, [triton_mm_param_1];
	ld.param.u64 	%rd13, [triton_mm_param_0];
	mul.lo.s32 	%r1, %r14, 50;
	.loc	1 42 24
	// begin inline asm
	mov.u32 %r16, %ctaid.x;
	// end inline asm
	.loc	1 43 28
	add.s32 	%r18, %r1, 31;
	.loc	1 43 34
	shr.s32 	%r19, %r18, 31;
	shr.u32 	%r20, %r19, 27;
	add.s32 	%r21, %r18, %r20;
	shr.s32 	%r22, %r21, 5;
	.loc	1 48 22
	shr.s32 	%r23, %r16, 31;
	shr.u32 	%r24, %r23, 27;
	add.s32 	%r25, %r16, %r24;
	shr.s32 	%r26, %r25, 5;
	.loc	1 49 41
	shl.b32 	%r27, %r26, 3;
	.loc	1 49 30
	sub.s32 	%r28, %r22, %r27;
	.loc	1 49 50
	min.s32 	%r29, %r28, 8;
	.loc	1 50 40
	rem.s32 	%r30, %r16, %r29;
	.loc	1 50 34
	add.s32 	%r31, %r27, %r30;
	and.b32  	%r32, %r25, -32;
	sub.s32 	%r33, %r16, %r32;
	.loc	1 51 30
	div.s32 	%r34, %r33, %r29;
	.loc	1 53 17
	shl.b32 	%r35, %r31, 5;
	.loc	1 53 40
	mov.u32 	%r36, %tid.x;
	bfe.u32 	%r37, %r36, 2, 4;
	or.b32  	%r38, %r37, 16;
	bfe.u32 	%r2, %r36, 3, 3;
	shl.b32 	%r3, %r36, 2;
	and.b32  	%r39, %r3, 12;
	.loc	1 53 27
	or.b32  	%r40, %r35, %r37;
	or.b32  	%r41, %r35, %r38;
	.loc	1 53 40
	or.b32  	%r4, %r35, %r2;
	.loc	1 54 17
	shl.b32 	%r5, %r34, 5;
	.loc	1 54 27
	or.b32  	%r42, %r5, %r37;
	or.b32  	%r43, %r5, %r38;
	.loc	1 56 52
	rem.s32 	%r44, %r40, %r1;
	rem.s32 	%r45, %r41, %r1;
	.loc	1 60 52
	bfe.s32 	%r46, %r34, 26, 1;
	shr.u32 	%r47, %r46, 25;
	add.s32 	%r48, %r42, %r47;
	and.b32  	%r49, %r48, 268435328;
	sub.s32 	%r50, %r42, %r49;
	add.s32 	%r51, %r43, %r47;
	and.b32  	%r52, %r51, 268435328;
	sub.s32 	%r53, %r43, %r52;
	.loc	1 64 28
	mul.lo.s32 	%r54, %r44, 176;
	mul.lo.s32 	%r55, %r45, 176;
	.loc	1 64 40
	or.b32  	%r56, %r54, %r39;
	or.b32  	%r57, %r55, %r39;
	.loc	1 64 13
	mul.wide.s32 	%rd16, %r56, 4;
	add.s64 	%rd35, %rd13, %rd16;
	mul.wide.s32 	%rd17, %r57, 4;
	add.s64 	%rd34, %rd13, %rd17;
	.loc	1 65 54
	mul.lo.s32 	%r58, %r50, 176;
	mul.lo.s32 	%r59, %r53, 176;
	.loc	1 65 39
	or.b32  	%r60, %r58, %r39;
	or.b32  	%r61, %r59, %r39;
	.loc	1 65 13
	mul.wide.s32 	%rd18, %r60, 4;
	add.s64 	%rd33, %rd14, %rd18;
	mul.wide.s32 	%rd19, %r61, 4;
	add.s64 	%rd32, %rd14, %rd19;
	shl.b32 	%r62, %r37, 6;
	shl.b32 	%r63, %r39, 2;
	or.b32  	%r64, %r62, %r63;
	mov.u32 	%r65, global_smem;
	add.s32 	%r6, %r65, %r64;
	shl.b32 	%r66, %r38, 6;
	or.b32  	%r67, %r66, %r63;
	add.s32 	%r7, %r65, %r67;
	add.s32 	%r68, %r65, 2048;
	add.s32 	%r8, %r68, %r64;
	add.s32 	%r9, %r68, %r67;
	shl.b32 	%r69, %r36, 5;
	and.b32  	%r70, %r69, 7936;
	add.s32 	%r10, %r65, %r70;
	shl.b32 	%r71, %r36, 8;
	and.b32  	%r72, %r71, 1792;
	add.s32 	%r11, %r68, %r72;
	mov.f32 	%f405, 0f00000000;
	mov.b32 	%r123, -16;
	mov.pred 	%p2, -1;
	mov.f32 	%f406, %f405;
	mov.f32 	%f407, %f405;
	mov.f32 	%f408, %f405;
	mov.f32 	%f409, %f405;
	mov.f32 	%f410, %f405;
	mov.f32 	%f411, %f405;
	mov.f32 	%f412, %f405;
	mov.f32 	%f413, %f405;
	mov.f32 	%f414, %f405;
	mov.f32 	%f415, %f405;
	mov.f32 	%f416, %f405;
	mov.f32 	%f417, %f405;
	mov.f32 	%f418, %f405;
	mov.f32 	%f419, %f405;
	mov.f32 	%f420, %f405;
$L__BB0_3:
	.loc	1 70 24
	// begin inline asm
	mov.u32 %r73, 0x0;
	mov.u32 %r74, 0x0;
	mov.u32 %r75, 0x0;
	mov.u32 %r76, 0x0;
	@%p2 ld.global.v4.b32 { %r73, %r74, %r75, %r76 }, [ %rd35 + 0 ];
	// end inline asm
	// begin inline asm
	mov.u32 %r77, 0x0;
	mov.u32 %r78, 0x0;
	mov.u32 %r79, 0x0;
	mov.u32 %r80, 0x0;
	@%p2 ld.global.v4.b32 { %r77, %r78, %r79, %r80 }, [ %rd34 + 0 ];
	// end inline asm
	bar.sync 	0;
	st.shared.v4.u32 	[%r6], {%r73, %r74, %r75, %r76};
	st.shared.v4.u32 	[%r7], {%r77, %r78, %r79, %r80};
	.loc	1 71 24
	// begin inline asm
	mov.u32 %r81, 0x0;
	mov.u32 %r82, 0x0;
	mov.u32 %r83, 0x0;
	mov.u32 %r84, 0x0;
	@%p2 ld.global.v4.b32 { %r81, %r82, %r83, %r84 }, [ %rd33 + 0 ];
	// end inline asm
	// begin inline asm
	mov.u32 %r85, 0x0;
	mov.u32 %r86, 0x0;
	mov.u32 %r87, 0x0;
	mov.u32 %r88, 0x0;
	@%p2 ld.global.v4.b32 { %r85, %r86, %r87, %r88 }, [ %rd32 + 0 ];
	// end inline asm
	st.shared.v4.u32 	[%r8], {%r81, %r82, %r83, %r84};
	st.shared.v4.u32 	[%r9], {%r85, %r86, %r87, %r88};
	.loc	1 70 24
	bar.sync 	0;
	ld.shared.v4.f32 	{%f37, %f38, %f39, %f40}, [%r10];
	ld.shared.v4.f32 	{%f41, %f42, %f43, %f44}, [%r10+64];
	ld.shared.v4.f32 	{%f45, %f46, %f47, %f48}, [%r10+128];
	ld.shared.v4.f32 	{%f49, %f50, %f51, %f52}, [%r10+192];
	ld.shared.v4.f32 	{%f53, %f54, %f55, %f56}, [%r10+16];
	ld.shared.v4.f32 	{%f57, %f58, %f59, %f60}, [%r10+80];
	ld.shared.v4.f32 	{%f61, %f62, %f63, %f64}, [%r10+144];
	ld.shared.v4.f32 	{%f65, %f66, %f67, %f68}, [%r10+208];
	ld.shared.v4.f32 	{%f69, %f70, %f71, %f72}, [%r10+32];
	ld.shared.v4.f32 	{%f73, %f74, %f75, %f76}, [%r10+96];
	ld.shared.v4.f32 	{%f77, %f78, %f79, %f80}, [%r10+160];
	ld.shared.v4.f32 	{%f81, %f82, %f83, %f84}, [%r10+224];
	ld.shared.v4.f32 	{%f85, %f86, %f87, %f88}, [%r10+48];
	ld.shared.v4.f32 	{%f89, %f90, %f91, %f92}, [%r10+112];
	ld.shared.v4.f32 	{%f93, %f94, %f95, %f96}, [%r10+176];
	ld.shared.v4.f32 	{%f97, %f98, %f99, %f100}, [%r10+240];
	.loc	1 71 24
	ld.shared.v4.f32 	{%f101, %f102, %f103, %f104}, [%r11];
	ld.shared.v4.f32 	{%f105, %f106, %f107, %f108}, [%r11+64];
	ld.shared.v4.f32 	{%f109, %f110, %f111, %f112}, [%r11+128];
	ld.shared.v4.f32 	{%f113, %f114, %f115, %f116}, [%r11+192];
	ld.shared.v4.f32 	{%f117, %f118, %f119, %f120}, [%r11+16];
	ld.shared.v4.f32 	{%f121, %f122, %f123, %f124}, [%r11+80];
	ld.shared.v4.f32 	{%f125, %f126, %f127, %f128}, [%r11+144];
	ld.shared.v4.f32 	{%f129, %f130, %f131, %f132}, [%r11+208];
	ld.shared.v4.f32 	{%f133, %f134, %f135, %f136}, [%r11+32];
	ld.shared.v4.f32 	{%f137, %f138, %f139, %f140}, [%r11+96];
	ld.shared.v4.f32 	{%f141, %f142, %f143, %f144}, [%r11+160];
	ld.shared.v4.f32 	{%f145, %f146, %f147, %f148}, [%r11+224];
	ld.shared.v4.f32 	{%f149, %f150, %f151, %f152}, [%r11+48];
	ld.shared.v4.f32 	{%f153, %f154, %f155, %f156}, [%r11+112];
	ld.shared.v4.f32 	{%f157, %f158, %f159, %f160}, [%r11+176];
	ld.shared.v4.f32 	{%f161, %f162, %f163, %f164}, [%r11+240];
	.loc	1 77 25
	fma.rn.f32 	%f165, %f37, %f101, %f417;
	fma.rn.f32 	%f166, %f37, %f105, %f418;
	fma.rn.f32 	%f167, %f37, %f109, %f419;
	fma.rn.f32 	%f168, %f37, %f113, %f420;
	fma.rn.f32 	%f169, %f38, %f114, %f168;
	fma.rn.f32 	%f170, %f38, %f110, %f167;
	fma.rn.f32 	%f171, %f38, %f106, %f166;
	fma.rn.f32 	%f172, %f38, %f102, %f165;
	fma.rn.f32 	%f173, %f39, %f103, %f172;
	fma.rn.f32 	%f174, %f39, %f107, %f171;
	fma.rn.f32 	%f175, %f39, %f111, %f170;
	fma.rn.f32 	%f176, %f39, %f115, %f169;
	fma.rn.f32 	%f177, %f40, %f116, %f176;
	fma.rn.f32 	%f178, %f40, %f112, %f175;
	fma.rn.f32 	%f179, %f40, %f108, %f174;
	fma.rn.f32 	%f180, %f40, %f104, %f173;
	fma.rn.f32 	%f181, %f53, %f117, %f180;
	fma.rn.f32 	%f182, %f53, %f121, %f179;
	fma.rn.f32 	%f183, %f53, %f125, %f178;
	fma.rn.f32 	%f184, %f53, %f129, %f177;
	fma.rn.f32 	%f185, %f41, %f101, %f413;
	fma.rn.f32 	%f186, %f41, %f105, %f414;
	fma.rn.f32 	%f187, %f41, %f109, %f415;
	fma.rn.f32 	%f188, %f41, %f113, %f416;
	fma.rn.f32 	%f189, %f42, %f114, %f188;
	fma.rn.f32 	%f190, %f42, %f110, %f187;
	fma.rn.f32 	%f191, %f42, %f106, %f186;
	fma.rn.f32 	%f192, %f42, %f102, %f185;
	fma.rn.f32 	%f193, %f43, %f103, %f192;
	fma.rn.f32 	%f194, %f43, %f107, %f191;
	fma.rn.f32 	%f195, %f43, %f111, %f190;
	fma.rn.f32 	%f196, %f43, %f115, %f189;
	fma.rn.f32 	%f197, %f44, %f116, %f196;
	fma.rn.f32 	%f198, %f44, %f112, %f195;
	fma.rn.f32 	%f199, %f44, %f108, %f194;
	fma.rn.f32 	%f200, %f44, %f104, %f193;
	fma.rn.f32 	%f201, %f57, %f117, %f200;
	fma.rn.f32 	%f202, %f57, %f121, %f199;
	fma.rn.f32 	%f203, %f57, %f125, %f198;
	fma.rn.f32 	%f204, %f57, %f129, %f197;
	fma.rn.f32 	%f205, %f45, %f101, %f409;
	fma.rn.f32 	%f206, %f45, %f105, %f410;
	fma.rn.f32 	%f207, %f45, %f109, %f411;
	fma.rn.f32 	%f208, %f45, %f113, %f412;
	fma.rn.f32 	%f209, %f46, %f114, %f208;
	fma.rn.f32 	%f210, %f46, %f110, %f207;
	fma.rn.f32 	%f211, %f46, %f106, %f206;
	fma.rn.f32 	%f212, %f46, %f102, %f205;
	fma.rn.f32 	%f213, %f47, %f103, %f212;
	fma.rn.f32 	%f214, %f47, %f107, %f211;
	fma.rn.f32 	%f215, %f47, %f111, %f210;
	fma.rn.f32 	%f216, %f47, %f115, %f209;
	fma.rn.f32 	%f217, %f48, %f116, %f216;
	fma.rn.f32 	%f218, %f48, %f112, %f215;
	fma.rn.f32 	%f219, %f48, %f108, %f214;
	fma.rn.f32 	%f220, %f48, %f104, %f213;
	fma.rn.f32 	%f221, %f61, %f117, %f220;
	fma.rn.f32 	%f222, %f61, %f121, %f219;
	fma.rn.f32 	%f223, %f61, %f125, %f218;
	fma.rn.f32 	%f224, %f61, %f129, %f217;
	fma.rn.f32 	%f225, %f49, %f101, %f405;
	fma.rn.f32 	%f226, %f49, %f105, %f406;
	fma.rn.f32 	%f227, %f49, %f109, %f407;
	fma.rn.f32 	%f228, %f49, %f113, %f408;
	fma.rn.f32 	%f229, %f50, %f114, %f228;
	fma.rn.f32 	%f230, %f50, %f110, %f227;
	fma.rn.f32 	%f231, %f50, %f106, %f226;
	fma.rn.f32 	%f232, %f50, %f102, %f225;
	fma.rn.f32 	%f233, %f51, %f103, %f232;
	fma.rn.f32 	%f234, %f51, %f107, %f231;
	fma.rn.f32 	%f235, %f51, %f111, %f230;
	fma.rn.f32 	%f236, %f51, %f115, %f229;
	fma.rn.f32 	%f237, %f52, %f116, %f236;
	fma.rn.f32 	%f238, %f52, %f112, %f235;
	fma.rn.f32 	%f239, %f52, %f108, %f234;
	fma.rn.f32 	%f240, %f52, %f104, %f233;
	fma.rn.f32 	%f241, %f65, %f117, %f240;
	fma.rn.f32 	%f242, %f65, %f121, %f239;
	fma.rn.f32 	%f243, %f65, %f125, %f238;
	fma.rn.f32 	%f244, %f65, %f129, %f237;
	fma.rn.f32 	%f245, %f54, %f130, %f184;
	fma.rn.f32 	%f246, %f54, %f126, %f183;
	fma.rn.f32 	%f247, %f54, %f122, %f182;
	fma.rn.f32 	%f248, %f54, %f118, %f181;
	fma.rn.f32 	%f249, %f55, %f119, %f248;
	fma.rn.f32 	%f250, %f55, %f123, %f247;
	fma.rn.f32 	%f251, %f55, %f127, %f246;
	fma.rn.f32 	%f252, %f55, %f131, %f245;
	fma.rn.f32 	%f253, %f56, %f132, %f252;
	fma.rn.f32 	%f254, %f56, %f128, %f251;
	fma.rn.f32 	%f255, %f56, %f124, %f250;
	fma.rn.f32 	%f256, %f56, %f120, %f249;
	fma.rn.f32 	%f257, %f69, %f133, %f256;
	fma.rn.f32 	%f258, %f69, %f137, %f255;
	fma.rn.f32 	%f259, %f69, %f141, %f254;
	fma.rn.f32 	%f260, %f69, %f145, %f253;
	fma.rn.f32 	%f261, %f70, %f146, %f260;
	fma.rn.f32 	%f262, %f70, %f142, %f259;
	fma.rn.f32 	%f263, %f70, %f138, %f258;
	fma.rn.f32 	%f264, %f70, %f134, %f257;
	fma.rn.f32 	%f265, %f71, %f135, %f264;
	fma.rn.f32 	%f266, %f71, %f139, %f263;
	fma.rn.f32 	%f267, %f71, %f143, %f262;
	fma.rn.f32 	%f268, %f71, %f147, %f261;
	fma.rn.f32 	%f269, %f72, %f148, %f268;
	fma.rn.f32 	%f270, %f72, %f144, %f267;
	fma.rn.f32 	%f271, %f72, %f140, %f266;
	fma.rn.f32 	%f272, %f72, %f136, %f265;
	fma.rn.f32 	%f273, %f85, %f149, %f272;
	fma.rn.f32 	%f274, %f85, %f153, %f271;
	fma.rn.f32 	%f275, %f85, %f157, %f270;
	fma.rn.f32 	%f276, %f85, %f161, %f269;
	fma.rn.f32 	%f277, %f86, %f162, %f276;
	fma.rn.f32 	%f278, %f86, %f158, %f275;
	fma.rn.f32 	%f279, %f86, %f154, %f274;
	fma.rn.f32 	%f280, %f86, %f150, %f273;
	fma.rn.f32 	%f281, %f87, %f151, %f280;
	fma.rn.f32 	%f282, %f87, %f155, %f279;
	fma.rn.f32 	%f283, %f87, %f159, %f278;
	fma.rn.f32 	%f284, %f87, %f163, %f277;
	fma.rn.f32 	%f285, %f58, %f130, %f204;
	fma.rn.f32 	%f286, %f58, %f126, %f203;
	fma.rn.f32 	%f287, %f58, %f122, %f202;
	fma.rn.f32 	%f288, %f58, %f118, %f201;
	fma.rn.f32 	%f289, %f59, %f119, %f288;
	fma.rn.f32 	%f290, %f59, %f123, %f287;
	fma.rn.f32 	%f291, %f59, %f127, %f286;
	fma.rn.f32 	%f292, %f59, %f131, %f285;
	fma.rn.f32 	%f293, %f60, %f132, %f292;
	fma.rn.f32 	%f294, %f60, %f128, %f291;
	fma.rn.f32 	%f295, %f60, %f124, %f290;
	fma.rn.f32 	%f296, %f60, %f120, %f289;
	fma.rn.f32 	%f297, %f73, %f133, %f296;
	fma.rn.f32 	%f298, %f73, %f137, %f295;
	fma.rn.f32 	%f299, %f73, %f141, %f294;
	fma.rn.f32 	%f300, %f73, %f145, %f293;
	fma.rn.f32 	%f301, %f74, %f146, %f300;
	fma.rn.f32 	%f302, %f74, %f142, %f299;
	fma.rn.f32 	%f303, %f74, %f138, %f298;
	fma.rn.f32 	%f304, %f74, %f134, %f297;
	fma.rn.f32 	%f305, %f75, %f135, %f304;
	fma.rn.f32 	%f306, %f75, %f139, %f303;
	fma.rn.f32 	%f307, %f75, %f143, %f302;
	fma.rn.f32 	%f308, %f75, %f147, %f301;
	fma.rn.f32 	%f309, %f76, %f148, %f308;
	fma.rn.f32 	%f310, %f76, %f144, %f307;
	fma.rn.f32 	%f311, %f76, %f140, %f306;
	fma.rn.f32 	%f312, %f76, %f136, %f305;
	fma.rn.f32 	%f313, %f89, %f149, %f312;
	fma.rn.f32 	%f314, %f89, %f153, %f311;
	fma.rn.f32 	%f315, %f89, %f157, %f310;
	fma.rn.f32 	%f316, %f89, %f161, %f309;
	fma.rn.f32 	%f317, %f90, %f162, %f316;
	fma.rn.f32 	%f318, %f90, %f158, %f315;
	fma.rn.f32 	%f319, %f90, %f154, %f314;
	fma.rn.f32 	%f320, %f90, %f150, %f313;
	fma.rn.f32 	%f321, %f91, %f151, %f320;
	fma.rn.f32 	%f322, %f91, %f155, %f319;
	fma.rn.f32 	%f323, %f91, %f159, %f318;
	fma.rn.f32 	%f324, %f91, %f163, %f317;
	fma.rn.f32 	%f325, %f62, %f130, %f224;
	fma.rn.f32 	%f326, %f62, %f126, %f223;
	fma.rn.f32 	%f327, %f62, %f122, %f222;
	fma.rn.f32 	%f328, %f62, %f118, %f221;
	fma.rn.f32 	%f329, %f63, %f119, %f328;
	fma.rn.f32 	%f330, %f63, %f123, %f327;
	fma.rn.f32 	%f331, %f63, %f127, %f326;
	fma.rn.f32 	%f332, %f63, %f131, %f325;
	fma.rn.f32 	%f333, %f64, %f132, %f332;
	fma.rn.f32 	%f334, %f64, %f128, %f331;
	fma.rn.f32 	%f335, %f64, %f124, %f330;
	fma.rn.f32 	%f336, %f64, %f120, %f329;
	fma.rn.f32 	%f337, %f77, %f133, %f336;
	fma.rn.f32 	%f338, %f77, %f137, %f335;
	fma.rn.f32 	%f339, %f77, %f141, %f334;
	fma.rn.f32 	%f340, %f77, %f145, %f333;
	fma.rn.f32 	%f341, %f78, %f146, %f340;
	fma.rn.f32 	%f342, %f78, %f142, %f339;
	fma.rn.f32 	%f343, %f78, %f138, %f338;
	fma.rn.f32 	%f344, %f78, %f134, %f337;
	fma.rn.f32 	%f345, %f79, %f135, %f344;
	fma.rn.f32 	%f346, %f79, %f139, %f343;
	fma.rn.f32 	%f347, %f79, %f143, %f342;
	fma.rn.f32 	%f348, %f79, %f147, %f341;
	fma.rn.f32 	%f349, %f80, %f148, %f348;
	fma.rn.f32 	%f350, %f80, %f144, %f347;
	fma.rn.f32 	%f351, %f80, %f140, %f346;
	fma.rn.f32 	%f352, %f80, %f136, %f345;
	fma.rn.f32 	%f353, %f93, %f149, %f352;
	fma.rn.f32 	%f354, %f93, %f153, %f351;
	fma.rn.f32 	%f355, %f93, %f157, %f350;
	fma.rn.f32 	%f356, %f93, %f161, %f349;
	fma.rn.f32 	%f357, %f94, %f162, %f356;
	fma.rn.f32 	%f358, %f94, %f158, %f355;
	fma.rn.f32 	%f359, %f94, %f154, %f354;
	fma.rn.f32 	%f360, %f94, %f150, %f353;
	fma.rn.f32 	%f361, %f95, %f151, %f360;
	fma.rn.f32 	%f362, %f95, %f155, %f359;
	fma.rn.f32 	%f363, %f95, %f159, %f358;
	fma.rn.f32 	%f364, %f95, %f163, %f357;
	fma.rn.f32 	%f365, %f66, %f130, %f244;
	fma.rn.f32 	%f366, %f66, %f126, %f243;
	fma.rn.f32 	%f367, %f66, %f122, %f242;
	fma.rn.f32 	%f368, %f66, %f118, %f241;
	fma.rn.f32 	%f369, %f67, %f119, %f368;
	fma.rn.f32 	%f370, %f67, %f123, %f367;
	fma.rn.f32 	%f371, %f67, %f127, %f366;
	fma.rn.f32 	%f372, %f67, %f131, %f365;
	fma.rn.f32 	%f373, %f68, %f132, %f372;
	fma.rn.f32 	%f374, %f68, %f128, %f371;
	fma.rn.f32 	%f375, %f68, %f124, %f370;
	fma.rn.f32 	%f376, %f68, %f120, %f369;
	fma.rn.f32 	%f377, %f81, %f133, %f376;
	fma.rn.f32 	%f378, %f81, %f137, %f375;
	fma.rn.f32 	%f379, %f81, %f141, %f374;
	fma.rn.f32 	%f380, %f81, %f145, %f373;
	fma.rn.f32 	%f381, %f82, %f146, %f380;
	fma.rn.f32 	%f382, %f82, %f142, %f379;
	fma.rn.f32 	%f383, %f82, %f138, %f378;
	fma.rn.f32 	%f384, %f82, %f134, %f377;
	fma.rn.f32 	%f385, %f83, %f135, %f384;
	fma.rn.f32 	%f386, %f83, %f139, %f383;
	fma.rn.f32 	%f387, %f83, %f143, %f382;
	fma.rn.f32 	%f388, %f83, %f147, %f381;
	fma.rn.f32 	%f389, %f84, %f148, %f388;
	fma.rn.f32 	%f390, %f84, %f144, %f387;
	fma.rn.f32 	%f391, %f84, %f140, %f386;
	fma.rn.f32 	%f392, %f84, %f136, %f385;
	fma.rn.f32 	%f393, %f97, %f149, %f392;
	fma.rn.f32 	%f394, %f97, %f153, %f391;
	fma.rn.f32 	%f395, %f97, %f157, %f390;
	fma.rn.f32 	%f396, %f97, %f161, %f389;
	fma.rn.f32 	%f397, %f98, %f162, %f396;
	fma.rn.f32 	%f398, %f98, %f158, %f395;
	fma.rn.f32 	%f399, %f98, %f154, %f394;
	fma.rn.f32 	%f400, %f98, %f150, %f393;
	fma.rn.f32 	%f401, %f99, %f151, %f400;
	fma.rn.f32 	%f402, %f99, %f155, %f399;
	fma.rn.f32 	%f403, %f99, %f159, %f398;
	fma.rn.f32 	%f404, %f99, %f163, %f397;
	fma.rn.f32 	%f420, %f88, %f164, %f284;
	fma.rn.f32 	%f419, %f88, %f160, %f283;
	fma.rn.f32 	%f418, %f88, %f156, %f282;
	fma.rn.f32 	%f417, %f88, %f152, %f281;
	fma.rn.f32 	%f416, %f92, %f164, %f324;
	fma.rn.f32 	%f415, %f92, %f160, %f323;
	fma.rn.f32 	%f414, %f92, %f156, %f322;
	fma.rn.f32 	%f413, %f92, %f152, %f321;
	fma.rn.f32 	%f412, %f96, %f164, %f364;
	fma.rn.f32 	%f411, %f96, %f160, %f363;
	fma.rn.f32 	%f410, %f96, %f156, %f362;
	fma.rn.f32 	%f409, %f96, %f152, %f361;
	fma.rn.f32 	%f408, %f100, %f164, %f404;
	fma.rn.f32 	%f407, %f100, %f160, %f403;
	fma.rn.f32 	%f406, %f100, %f156, %f402;
	fma.rn.f32 	%f405, %f100, %f152, %f401;
	.loc	1 78 13
	add.s64 	%rd35, %rd35, 64;
	add.s64 	%rd34, %rd34, 64;
	.loc	1 79 13
	add.s64 	%rd33, %rd33, 64;
	add.s64 	%rd32, %rd32, 64;
	.loc	1 68 25
	add.s32 	%r123, %r123, 16;
	setp.lt.u32 	%p6, %r123, 160;
	@%p6 bra 	$L__BB0_3;
	.loc	1 53 40
	and.b32  	%r105, %r3, 28;
	.loc	1 53 27
	or.b32  	%r106, %r4, 8;
	or.b32  	%r107, %r4, 16;
	or.b32  	%r108, %r4, 24;
	.loc	1 54 27
	or.b32  	%r109, %r105, %r5;
	.loc	1 86 20
	setp.lt.s32 	%p11, %r4, %r1;
	setp.lt.s32 	%p12, %r106, %r1;
	setp.lt.s32 	%p13, %r107, %r1;
	setp.lt.s32 	%p14, %r108, %r1;
	.loc	1 86 34
	setp.lt.s32 	%p15, %r109, 128;
	.loc	1 86 26
	and.pred  	%p7, %p15, %p11;
	and.pred  	%p8, %p12, %p15;
	and.pred  	%p9, %p13, %p15;
	and.pred  	%p10, %p14, %p15;
	.loc	1 89 26
	shl.b32 	%r110, %r4, 7;
	shl.b32 	%r111, %r106, 7;
	shl.b32 	%r112, %r107, 7;
	shl.b32 	%r113, %r108, 7;
	.loc	1 89 22
	add.s32 	%r114, %r110, %r109;
	add.s32 	%r115, %r109, %r111;
	add.s32 	%r116, %r109, %r112;
	add.s32 	%r117, %r109, %r113;
	.loc	1 90 25
	mul.wide.s32 	%rd28, %r114, 4;
	add.s64 	%rd24, %rd15, %rd28;
	mul.wide.s32 	%rd29, %r115, 4;
	add.s64 	%rd25, %rd15, %rd29;
	mul.wide.s32 	%rd30, %r116, 4;
	add.s64 	%rd26, %rd15, %rd30;
	mul.wide.s32 	%rd31, %r117, 4;
	add.s64 	%rd27, %rd15, %rd31;
	.loc	1 90 67
	bar.sync 	0;
	mad.lo.s32 	%r118, %r2, 144, %r105;
	shl.b32 	%r119, %r118, 2;
	add.s32 	%r121, %r65, %r119;
	st.shared.v4.f32 	[%r121], {%f417, %f418, %f419, %f420};
	st.shared.v4.f32 	[%r121+144], {%f413, %f414, %f415, %f416};
	st.shared.v4.f32 	[%r121+288], {%f409, %f410, %f411, %f412};
	st.shared.v4.f32 	[%r121+432], {%f405, %f406, %f407, %f408};
	bar.sync 	0;
	mad.lo.s32 	%r122, %r2, -432, %r121;
	ld.shared.v4.u32 	{%r93, %r94, %r95, %r96}, [%r122+1152];
	ld.shared.v4.u32 	{%r97, %r98, %r99, %r100}, [%r122+2304];
	ld.shared.v4.u32 	{%r101, %r102, %r103, %r104}, [%r122+3456];
	ld.shared.v4.u32 	{%r89, %r90, %r91, %r92}, [%r122];
	// begin inline asm
	@%p7 st.global.v4.b32 [ %rd24 + 0 ], { %r89, %r90, %r91, %r92 };
	// end inline asm
	// begin inline asm
	@%p8 st.global.v4.b32 [ %rd25 + 0 ], { %r93, %r94, %r95, %r96 };
	// end inline asm
	// begin inline asm
	@%p9 st.global.v4.b32 [ %rd26 + 0 ], { %r97, %r98, %r99, %r100 };
	// end inline asm
	// begin inline asm
	@%p10 st.global.v4.b32 [ %rd27 + 0 ], { %r101, %r102, %r103, %r104 };
	// end inline asm
$L__BB0_1:
	.loc	1 0 0
	ret;
$L__tmp1:
$L__func_end0:

}
	.file	1 "/home/admin/zy429782/fx_experiments/torch_aot_tool/dynamicLib_7622_gpu_torch260/2e/c2ezfrsiafhfbhetujjodz4ptvf3j5wtsgtmulsg7dr3fdp7lzfl.py"
	.section	.debug_abbrev
	{
.b8 1
.b8 17
.b8 0
.b8 37
.b8 8
.b8 19
.b8 5
.b8 3
.b8 8
.b8 16
.b8 6
.b8 27
.b8 8
.b8 17
.b8 1
.b8 18
.b8 1
.b8 0
.b8 0
.b8 0
	}
	.section	.debug_info
	{
.b32 176
.b8 2
.b8 0
.b32 .debug_abbrev
.b8 8
.b8 1
.b8 116
.b8 114
.b8 105
.b8 116
.b8 111
.b8 110
.b8 0
.b8 2
.b8 0
.b8 99
.b8 50
.b8 101
.b8 122
.b8 102
.b8 114
.b8 115
.b8 105
.b8 97
.b8 102
.b8 104
.b8 102
.b8 98
.b8 104
.b8 101
.b8 116
.b8 117
.b8 106
.b8 106
.b8 111
.b8 100
.b8 122
.b8 52
.b8 112
.b8 116
.b8 118
.b8 102
.b8 51
.b8 106
.b8 53
.b8 119
.b8 116
.b8 115
.b8 103
.b8 116
.b8 109
.b8 117
.b8 108
.b8 115
.b8 103
.b8 55
.b8 100
.b8 114
.b8 51
.b8 102
.b8 100
.b8 112
.b8 55
.b8 108
.b8 122
.b8 102
.b8 108
.b8 46
.b8 112
.b8 121
.b8 0
.b32 .debug_line
.b8 47
.b8 104
.b8 111
.b8 109
.b8 101
.b8 47
.b8 97
.b8 100
.b8 109
.b8 105
.b8 110
.b8 47
.b8 122
.b8 121
.b8 52
.b8 50
.b8 57
.b8 55
.b8 56
.b8 50
.b8 47
.b8 102
.b8 120
.b8 95
.b8 101
.b8 120
.b8 112
.b8 101
.b8 114
.b8 105
.b8 109
.b8 101
.b8 110
.b8 116
.b8 115
.b8 47
.b8 116
.b8 111
.b8 114
.b8 99
.b8 104
.b8 95
.b8 97
.b8 111
.b8 116
.b8 95
.b8 116
.b8 111
.b8 111
.b8 108
.b8 47
.b8 100
.b8 121
.b8 110
.b8 97
.b8 109
.b8 105
.b8 99
.b8 76
.b8 105
.b8 98
.b8 95
.b8 55
.b8 54
.b8 50
.b8 50
.b8 95
.b8 103
.b8 112
.b8 117
.b8 95
.b8 116
.b8 111
.b8 114
.b8 99
.b8 104
.b8 50
.b8 54
.b8 48
.b8 47
.b8 50
.b8 101
.b8 0
.b64 $L__func_begin0
.b64 $L__func_end0
	}
	.section	.debug_loc	{	}


// ===== COMPILED SASS (sm_100) =====

	.target	sm_100

	.elftype	@"ET_EXEC"


//--------------------- .note.nv.tkinfo           --------------------------
	.section	.note.nv.tkinfo,"",@"SHT_NOTE"
	.sectionflags	@"SHF_NOTE_NV_TKINFO"
	.tkinfo
        /*0018*/ 	.word	0x00000002
        /*0030*/ 	.string	""
        /*0030*/ 	.string	"ptxas"
        /*0030*/ 	.string	"Cuda compilation tools, release 13.0, V13.0.88"
        /*0030*/ 	.string	"Build cuda_13.0.r13.0/compiler.36424714_0"
        /*0030*/ 	.string	"-arch sm_100 "



//--------------------- .note.nv.cuinfo           --------------------------
	.section	.note.nv.cuinfo,"",@"SHT_NOTE"
	.sectionflags	@"SHF_NOTE_NV_CUINFO"
        /*0018*/ 	.short	0x0002
        /*001a*/ 	.short	0x0056
        /*001c*/ 	.short	0x0082
	.zero		2


//--------------------- .nv.info                  --------------------------
	.section	.nv.info,"",@"SHT_CUDA_INFO"
	.align	4


	//----- nvinfo : EIATTR_REGCOUNT
	.align		4
        /*0000*/ 	.byte	0x04, 0x2f
        /*0002*/ 	.short	(.L_1 - .L_0)
	.align		4
.L_0:
        /*0004*/ 	.word	index@(triton_mm)
        /*0008*/ 	.word	0x00000048


	//----- nvinfo : EIATTR_FRAME_SIZE
	.align		4
.L_1:
        /*000c*/ 	.byte	0x04, 0x11
        /*000e*/ 	.short	(.L_3 - .L_2)
	.align		4
.L_2:
        /*0010*/ 	.word	index@(triton_mm)
        /*0014*/ 	.word	0x00000000


	//----- nvinfo : EIATTR_MIN_STACK_SIZE
	.align		4
.L_3:
        /*0018*/ 	.byte	0x04, 0x12
        /*001a*/ 	.short	(.L_5 - .L_4)
	.align		4
.L_4:
        /*001c*/ 	.word	index@(triton_mm)
        /*0020*/ 	.word	0x00000000
.L_5:


//--------------------- .nv.compat                --------------------------
	.section	.nv.compat,"",@"SHT_CUDA_COMPAT_INFO"
	.align	4
        /*0000*/ 	.byte	0x02, 0x09, 0x00, 0x00, 0x02, 0x02, 0x01, 0x00, 0x02, 0x05, 0x05, 0x00, 0x03, 0x07, 0x01, 0x01
        /*0010*/ 	.byte	0x02, 0x03, 0x00, 0x00, 0x02, 0x06, 0x01, 0x00, 0x04, 0x0b, 0x08, 0x00, 0x09, 0x00, 0x00, 0x00
        /*0020*/ 	.byte	0x00, 0x00, 0x00, 0x00


//--------------------- .nv.info.triton_mm        --------------------------
	.section	.nv.info.triton_mm,"",@"SHT_CUDA_INFO"
	.sectionflags	@""
	.align	4


	//----- nvinfo : EIATTR_CUDA_API_VERSION
	.align		4
        /*0000*/ 	.byte	0x04, 0x37
        /*0002*/ 	.short	(.L_7 - .L_6)
.L_6:
        /*0004*/ 	.word	0x00000082


	//----- nvinfo : EIATTR_KPARAM_INFO
	.align		4
.L_7:
        /*0008*/ 	.byte	0x04, 0x17
        /*000a*/ 	.short	(.L_9 - .L_8)
.L_8:
        /*000c*/ 	.word	0x00000000
        /*0010*/ 	.short	0x0003
        /*0012*/ 	.short	0x0018
        /*0014*/ 	.byte	0x00, 0xf0, 0x11, 0x00


	//----- nvinfo : EIATTR_KPARAM_INFO
	.align		4
.L_9:
        /*0018*/ 	.byte	0x04, 0x17
        /*001a*/ 	.short	(.L_11 - .L_10)
.L_10:
        /*001c*/ 	.word	0x00000000
        /*0020*/ 	.short	0x0002
        /*0022*/ 	.short	0x0010
        /*0024*/ 	.byte	0x00, 0xf0, 0x21, 0x00


	//----- nvinfo : EIATTR_KPARAM_INFO
	.align		4
.L_11:
        /*0028*/ 	.byte	0x04, 0x17
        /*002a*/ 	.short	(.L_13 - .L_12)
.L_12:
        /*002c*/ 	.word	0x00000000
        /*0030*/ 	.short	0x0001
        /*0032*/ 	.short	0x0008
        /*0034*/ 	.byte	0x00, 0xf0, 0x21, 0x00


	//----- nvinfo : EIATTR_KPARAM_INFO
	.align		4
.L_13:
        /*0038*/ 	.byte	0x04, 0x17
        /*003a*/ 	.short	(.L_15 - .L_14)
.L_14:
        /*003c*/ 	.word	0x00000000
        /*0040*/ 	.short	0x0000
        /*0042*/ 	.short	0x0000
        /*0044*/ 	.byte	0x00, 0xf0, 0x21, 0x00


	//----- nvinfo : EIATTR_SPARSE_MMA_MASK
	.align		4
.L_15:
        /*0048*/ 	.byte	0x03, 0x50
        /*004a*/ 	.short	0x0000


	//----- nvinfo : EIATTR_MAXREG_COUNT
	.align		4
        /*004c*/ 	.byte	0x03, 0x1b
        /*004e*/ 	.short	0x00ff


	//----- nvinfo : EIATTR_NUM_BARRIERS
	.align		4
        /*0050*/ 	.byte	0x02, 0x4c
        /*0052*/ 	.byte	0x01
	.zero		1


	//----- nvinfo : EIATTR_MERCURY_ISA_VERSION
	.align		4
        /*0054*/ 	.byte	0x03, 0x5f
        /*0056*/ 	.short	0x0101


	//----- nvinfo : EIATTR_VRC_CTA_INIT_COUNT
	.align		4
        /*0058*/ 	.byte	0x02, 0x4a
	.zero		1
	.zero		1


	//----- nvinfo : EIATTR_EXIT_INSTR_OFFSETS
	.align		4
        /*005c*/ 	.byte	0x04, 0x1c
        /*005e*/ 	.short	(.L_17 - .L_16)


	//   ....[0]....
.L_16:
        /*0060*/ 	.word	0x00000040


	//   ....[1]....
        /*0064*/ 	.word	0x00001f60


	//   ....[2]....
        /*0068*/ 	.word	0x00001fb0


	//----- nvinfo : EIATTR_MAX_THREADS
	.align		4
.L_17:
        /*006c*/ 	.byte	0x04, 0x05
        /*006e*/ 	.short	(.L_19 - .L_18)
.L_18:
        /*0070*/ 	.word	0x00000040
        /*0074*/ 	.word	0x00000001
        /*0078*/ 	.word	0x00000001


	//----- nvinfo : EIATTR_CBANK_PARAM_SIZE
	.align		4
.L_19:
        /*007c*/ 	.byte	0x03, 0x19
        /*007e*/ 	.short	0x001c


	//----- nvinfo : EIATTR_PARAM_CBANK
	.align		4
        /*0080*/ 	.byte	0x04, 0x0a
        /*0082*/ 	.short	(.L_21 - .L_20)
	.align		4
.L_20:
        /*0084*/ 	.word	index@(.nv.constant0.triton_mm)
        /*0088*/ 	.short	0x0380
        /*008a*/ 	.short	0x001c


	//----- nvinfo : EIATTR_SW_WAR
	.align		4
.L_21:
        /*008c*/ 	.byte	0x04, 0x36
        /*008e*/ 	.short	(.L_23 - .L_22)
.L_22:
        /*0090*/ 	.word	0x00000008
.L_23:


//--------------------- .nv.callgraph             --------------------------
	.section	.nv.callgraph,"",@"SHT_CUDA_CALLGRAPH"
	.align	4
	.sectionentsize	8
	.align		4
        /*0000*/ 	.word	0x00000000
	.align		4
        /*0004*/ 	.word	0xffffffff
	.align		4
        /*0008*/ 	.word	0x00000000
	.align		4
        /*000c*/ 	.word	0xfffffffe
	.align		4
        /*0010*/ 	.word	0x00000000
	.align		4
        /*0014*/ 	.word	0xfffffffd
	.align		4
        /*0018*/ 	.word	0x00000000
	.align		4
        /*001c*/ 	.word	0xfffffffc


//--------------------- .text.triton_mm           --------------------------
	.section	.text.triton_mm,"ax",@progbits
	.align	128
        .global         triton_mm
        .type           triton_mm,@function
        .size           triton_mm,(.L_x_2 - triton_mm)
        .other          triton_mm,@"STO_CUDA_ENTRY STV_DEFAULT"
triton_mm:
.text.triton_mm:
[----:B------:R-:W-:Y:S08]  /*0000*/  LDC R1, c[0x0][0x37c] ;  /* 0x0000df00ff017b82 */ /* 0x000ff00000000800 */
[----:B------:R-:W0:Y:S02]  /*0010*/  LDC R63, c[0x0][0x398] ;  /* 0x0000e600ff3f7b82 */ /* 0x000e240000000800 */
[----:B0-----:R-:W-:-:S05]  /*0020*/  IMAD R0, R63, 0x1900, RZ ;  /* 0x000019003f007824 */ /* 0x001fca00078e02ff */
[----:B------:R-:W-:-:S13]  /*0030*/  ISETP.NE.AND P0, PT, R0, RZ, PT ;  /* 0x000000ff0000720c */ /* 0x000fda0003f05270 */
[----:B------:R-:W-:Y:S05]  /*0040*/  @!P0 EXIT ;  /* 0x000000000000894d */ /* 0x000fea0003800000 */
[----:B------:R-:W0:Y:S01]  /*0050*/  S2R R11, SR_CTAID.X ;  /* 0x00000000000b7919 */ /* 0x000e220000002500 */
[----:B------:R-:W-:Y:S01]  /*0060*/  IMAD R63, R63, 0x32, RZ ;  /* 0x000000323f3f7824 */ /* 0x000fe200078e02ff */
[----:B------:R-:W1:Y:S01]  /*0070*/  S2UR UR5, SR_CgaCtaId ;  /* 0x00000000000579c3 */ /* 0x000e620000008800 */
[----:B------:R-:W-:Y:S01]  /*0080*/  UMOV UR4, 0x400 ;  /* 0x0000040000047882 */ /* 0x000fe20000000000 */
[----:B------:R-:W-:Y:S02]  /*0090*/  CS2R R20, SRZ ;  /* 0x0000000000147805 */ /* 0x000fe4000001ff00 */
[----:B------:R-:W-:Y:S02]  /*00a0*/  CS2R R22, SRZ ;  /* 0x0000000000167805 */ /* 0x000fe4000001ff00 */
[----:B------:R-:W-:Y:S02]  /*00b0*/  IADD3 R0, PT, PT, R63, 0x1f, RZ ;  /* 0x0000001f3f007810 */ /* 0x000fe40007ffe0ff */
[----:B------:R-:W-:-:S02]  /*00c0*/  CS2R R24, SRZ ;  /* 0x0000000000187805 */ /* 0x000fc4000001ff00 */
[----:B------:R-:W-:Y:S02]  /*00d0*/  IABS R17, R63 ;  /* 0x0000003f00117213 */ /* 0x000fe40000000000 */
[----:B------:R-:W-:Y:S02]  /*00e0*/  CS2R R26, SRZ ;  /* 0x00000000001a7805 */ /* 0x000fe4000001ff00 */
[----:B------:R-:W-:Y:S01]  /*00f0*/  SHF.R.S32.HI R3, RZ, 0x1f, R0 ;  /* 0x0000001fff037819 */ /* 0x000fe20000011400 */
[----:B------:R-:W2:Y:S03]  /*0100*/  LDCU.64 UR6, c[0x0][0x358] ;  /* 0x00006b00ff0677ac */ /* 0x000ea60008000a00 */
[----:B------:R-:W-:Y:S01]  /*0110*/  LEA.HI R3, R3, R0, RZ, 0x5 ;  /* 0x0000000003037211 */ /* 0x000fe200078f28ff */
[----:B-1----:R-:W-:-:S03]  /*0120*/  ULEA UR4, UR5, UR4, 0x18 ;  /* 0x0000000405047291 */ /* 0x002fc6000f8ec0ff */
[----:B------:R-:W-:Y:S01]  /*0130*/  UMOV UR5, 0xfffffff0 ;  /* 0xfffffff000057882 */ /* 0x000fe20000000000 */
[----:B0-----:R-:W-:Y:S02]  /*0140*/  SHF.R.S32.HI R2, RZ, 0x1f, R11 ;  /* 0x0000001fff027819 */ /* 0x001fe4000001140b */
[-C--:B------:R-:W-:Y:S02]  /*0150*/  IABS R9, R11.reuse ;  /* 0x0000000b00097213 */ /* 0x080fe40000000000 */
[----:B------:R-:W-:Y:S02]  /*0160*/  LEA.HI R5, R2, R11, RZ, 0x5 ;  /* 0x0000000b02057211 */ /* 0x000fe400078f28ff */
[----:B------:R-:W-:Y:S02]  /*0170*/  ISETP.GE.AND P1, PT, R11, RZ, PT ;  /* 0x000000ff0b00720c */ /* 0x000fe40003f26270 */
[----:B------:R-:W-:Y:S02]  /*0180*/  SHF.R.S32.HI R2, RZ, 0x5, R5 ;  /* 0x00000005ff027819 */ /* 0x000fe40000011405 */
[----:B------:R-:W-:-:S02]  /*0190*/  LOP3.LUT R5, R5, 0xffffffe0, RZ, 0xc0, !PT ;  /* 0xffffffe005057812 */ /* 0x000fc400078ec0ff */
[----:B------:R-:W-:Y:S02]  /*01a0*/  SHF.L.U32 R0, R2, 0x3, RZ ;  /* 0x0000000302007819 */ /* 0x000fe400000006ff */
[----:B------:R-:W-:Y:S02]  /*01b0*/  IADD3 R11, PT, PT, -R5, R11, RZ ;  /* 0x0000000b050b7210 */ /* 0x000fe40007ffe1ff */
[----:B------:R-:W-:-:S04]  /*01c0*/  LEA.HI.SX32 R3, R3, -R0, 0x1b ;  /* 0x8000000003037211 */ /* 0x000fc800078fdaff */
[----:B------:R-:W-:-:S04]  /*01d0*/  VIMNMX R8, PT, PT, R3, 0x8, PT ;  /* 0x0000000803087848 */ /* 0x000fc80003fe0100 */
[-C--:B------:R-:W-:Y:S02]  /*01e0*/  IABS R15, R8.reuse ;  /* 0x00000008000f7213 */ /* 0x080fe40000000000 */
[-C--:B------:R-:W-:Y:S02]  /*01f0*/  IABS R10, R8.reuse ;  /* 0x00000008000a7213 */ /* 0x080fe40000000000 */
[----:B------:R-:W0:Y:S01]  /*0200*/  I2F.RP R4, R15 ;  /* 0x0000000f00047306 */ /* 0x000e220000209400 */
[----:B------:R-:W-:Y:S02]  /*0210*/  LOP3.LUT R5, RZ, R8, RZ, 0x33, !PT ;  /* 0x00000008ff057212 */ /* 0x000fe400078e33ff */
[----:B------:R-:W-:Y:S02]  /*0220*/  IADD3 R13, PT, PT, RZ, -R10, RZ ;  /* 0x8000000aff0d7210 */ /* 0x000fe40007ffe0ff */
[----:B------:R-:W-:-:S03]  /*0230*/  IABS R10, R11 ;  /* 0x0000000b000a7213 */ /* 0x000fc60000000000 */
[----:B0-----:R-:W0:Y:S02]  /*0240*/  MUFU.RCP R4, R4 ;  /* 0x0000000400047308 */ /* 0x001e240000001000 */
[----:B0-----:R-:W-:Y:S02]  /*0250*/  IADD3 R2, PT, PT, R4, 0xffffffe, RZ ;  /* 0x0ffffffe04027810 */ /* 0x001fe40007ffe0ff */
[----:B------:R-:W0:Y:S04]  /*0260*/  S2R R4, SR_TID.X ;  /* 0x0000000000047919 */ /* 0x000e280000002100 */
[----:B------:R1:W3:Y:S02]  /*0270*/  F2I.FTZ.U32.TRUNC.NTZ R3, R2 ;  /* 0x0000000200037305 */ /* 0x0002e4000021f000 */
[----:B-1----:R-:W-:Y:S01]  /*0280*/  HFMA2 R2, -RZ, RZ, 0, 0 ;  /* 0x00000000ff027431 */ /* 0x002fe200000001ff */
[----:B---3--:R-:W-:-:S05]  /*0290*/  IADD3 R6, PT, PT, RZ, -R3, RZ ;  /* 0x80000003ff067210 */ /* 0x008fca0007ffe0ff */
[----:B------:R-:W-:Y:S01]  /*02a0*/  IMAD R7, R6, R15, RZ ;  /* 0x0000000f06077224 */ /* 0x000fe200078e02ff */
[----:B------:R-:W-:Y:S02]  /*02b0*/  MOV R6, R9 ;  /* 0x0000000900067202 */ /* 0x000fe40000000f00 */
[----:B------:R-:W1:Y:S01]  /*02c0*/  I2F.RP R9, R17 ;  /* 0x0000001100097306 */ /* 0x000e620000209400 */
[----:B------:R-:W-:-:S06]  /*02d0*/  IMAD.HI.U32 R3, R3, R7, R2 ;  /* 0x0000000703037227 */ /* 0x000fcc00078e0002 */
[C---:B------:R-:W-:Y:S01]  /*02e0*/  IMAD.HI.U32 R2, R3.reuse, R6, RZ ;  /* 0x0000000603027227 */ /* 0x040fe200078e00ff */
[----:B0-----:R-:W-:Y:S02]  /*02f0*/  SHF.R.U32.HI R12, RZ, 0x2, R4 ;  /* 0x00000002ff0c7819 */ /* 0x001fe40000011604 */
[----:B------:R-:W-:Y:S01]  /*0300*/  SHF.L.U32 R60, R4, 0x5, RZ ;  /* 0x00000005043c7819 */ /* 0x000fe200000006ff */
[----:B------:R-:W-:Y:S02]  /*0310*/  IMAD R2, R2, R13, R6 ;  /* 0x0000000d02027224 */ /* 0x000fe400078e0206 */
[----:B------:R-:W-:Y:S01]  /*0320*/  IMAD.HI.U32 R3, R3, R10, RZ ;  /* 0x0000000a03037227 */ /* 0x000fe200078e00ff */
[----:B------:R-:W-:Y:S01]  /*0330*/  LOP3.LUT R60, R60, 0x1f00, RZ, 0xc0, !PT ;  /* 0x00001f003c3c7812 */ /* 0x000fe200078ec0ff */
[----:B-1----:R-:W0:Y:S01]  /*0340*/  MUFU.RCP R9, R9 ;  /* 0x0000000900097308 */ /* 0x002e220000001000 */
[----:B------:R-:W-:-:S13]  /*0350*/  ISETP.GT.U32.AND P0, PT, R15, R2, PT ;  /* 0x000000020f00720c */ /* 0x000fda0003f04070 */
[-C--:B------:R-:W-:Y:S02]  /*0360*/  @!P0 IADD3 R2, PT, PT, R2, -R15.reuse, RZ ;  /* 0x8000000f02028210 */ /* 0x080fe40007ffe0ff */
[----:B0-----:R-:W-:Y:S02]  /*0370*/  IADD3 R6, PT, PT, R9, 0xffffffe, RZ ;  /* 0x0ffffffe09067810 */ /* 0x001fe40007ffe0ff */
[----:B------:R-:W-:Y:S02]  /*0380*/  ISETP.GT.U32.AND P0, PT, R15, R2, PT ;  /* 0x000000020f00720c */ /* 0x000fe40003f04070 */
[----:B------:R-:W0:Y:S11]  /*0390*/  F2I.FTZ.U32.TRUNC.NTZ R7, R6 ;  /* 0x0000000600077305 */ /* 0x000e36000021f000 */
[----:B------:R-:W-:-:S02]  /*03a0*/  @!P0 IADD3 R2, PT, PT, R2, -R15, RZ ;  /* 0x8000000f02028210 */ /* 0x000fc40007ffe0ff */
[----:B------:R-:W-:Y:S02]  /*03b0*/  ISETP.NE.AND P0, PT, R8, RZ, PT ;  /* 0x000000ff0800720c */ /* 0x000fe40003f05270 */
[----:B------:R-:W-:Y:S02]  /*03c0*/  @!P1 IADD3 R2, PT, PT, -R2, RZ, RZ ;  /* 0x000000ff02029210 */ /* 0x000fe40007ffe1ff */
[----:B0-----:R-:W-:Y:S02]  /*03d0*/  IADD3 R6, PT, PT, RZ, -R7, RZ ;  /* 0x80000007ff067210 */ /* 0x001fe40007ffe0ff */
[----:B------:R-:W-:Y:S02]  /*03e0*/  SEL R9, R5, R2, !P0 ;  /* 0x0000000205097207 */ /* 0x000fe40004000000 */
[----:B------:R-:W-:Y:S02]  /*03f0*/  LOP3.LUT R8, R11, R8, RZ, 0x3c, !PT ;  /* 0x000000080b087212 */ /* 0x000fe400078e3cff */
[----:B------:R-:W-:Y:S01]  /*0400*/  IADD3 R2, PT, PT, R0, R9, RZ ;  /* 0x0000000900027210 */ /* 0x000fe20007ffe0ff */
[----:B------:R-:W-:Y:S01]  /*0410*/  IMAD R0, R3, R13, R10 ;  /* 0x0000000d03007224 */ /* 0x000fe200078e020a */
[----:B------:R-:W-:Y:S01]  /*0420*/  MOV R10, R6 ;  /* 0x00000006000a7202 */ /* 0x000fe20000000f00 */
[----:B------:R-:W-:Y:S01]  /*0430*/  HFMA2 R6, -RZ, RZ, 0, 0 ;  /* 0x00000000ff067431 */ /* 0x000fe200000001ff */
[----:B------:R-:W-:-:S02]  /*0440*/  SGXT.U32 R13, R12, 0x4 ;  /* 0x000000040c0d781a */ /* 0x000fc40000000000 */
[----:B------:R-:W-:Y:S01]  /*0450*/  SHF.L.U32 R2, R2, 0x5, RZ ;  /* 0x0000000502027819 */ /* 0x000fe200000006ff */
[----:B------:R-:W-:Y:S01]  /*0460*/  IMAD R9, R10, R17, RZ ;  /* 0x000000110a097224 */ /* 0x000fe200078e02ff */
[----:B------:R-:W-:Y:S02]  /*0470*/  ISETP.GT.U32.AND P1, PT, R15, R0, PT ;  /* 0x000000000f00720c */ /* 0x000fe40003f24070 */
[C---:B------:R-:W-:Y:S02]  /*0480*/  LOP3.LUT R14, R2.reuse, R13, RZ, 0xfc, !PT ;  /* 0x0000000d020e7212 */ /* 0x040fe400078efcff */
[----:B------:R-:W-:Y:S01]  /*0490*/  LOP3.LUT R16, R2, 0x10, R13, 0xfe, !PT ;  /* 0x0000001002107812 */ /* 0x000fe200078efe0d */
[----:B------:R-:W-:Y:S01]  /*04a0*/  IMAD.HI.U32 R6, R7, R9, R6 ;  /* 0x0000000907067227 */ /* 0x000fe200078e0006 */
[----:B------:R-:W-:Y:S02]  /*04b0*/  IABS R12, R63 ;  /* 0x0000003f000c7213 */ /* 0x000fe40000000000 */
[----:B------:R-:W-:-:S02]  /*04c0*/  IABS R10, R14 ;  /* 0x0000000e000a7213 */ /* 0x000fc40000000000 */
[----:B------:R-:W-:Y:S02]  /*04d0*/  IABS R19, R16 ;  /* 0x0000001000137213 */ /* 0x000fe40000000000 */
[----:B------:R-:W-:Y:S01]  /*04e0*/  IADD3 R9, PT, PT, RZ, -R12, RZ ;  /* 0x8000000cff097210 */ /* 0x000fe20007ffe0ff */
[----:B------:R-:W-:Y:S01]  /*04f0*/  IMAD.HI.U32 R7, R6, R10, RZ ;  /* 0x0000000a06077227 */ /* 0x000fe200078e00ff */
[----:B------:R-:W-:Y:S02]  /*0500*/  @!P1 IADD3 R0, PT, PT, R0, -R15, RZ ;  /* 0x8000000f00009210 */ /* 0x000fe40007ffe0ff */
[----:B------:R-:W-:Y:S01]  /*0510*/  @!P1 IADD3 R3, PT, PT, R3, 0x1, RZ ;  /* 0x0000000103039810 */ /* 0x000fe20007ffe0ff */
[----:B------:R-:W-:Y:S01]  /*0520*/  IMAD.HI.U32 R6, R6, R19, RZ ;  /* 0x0000001306067227 */ /* 0x000fe200078e00ff */
[----:B------:R-:W-:Y:S02]  /*0530*/  ISETP.GE.U32.AND P2, PT, R0, R15, PT ;  /* 0x0000000f0000720c */ /* 0x000fe40003f46070 */
[----:B------:R-:W-:Y:S01]  /*0540*/  ISETP.GE.AND P1, PT, R8, RZ, PT ;  /* 0x000000ff0800720c */ /* 0x000fe20003f26270 */
[-C--:B------:R-:W-:Y:S01]  /*0550*/  IMAD R10, R7, R9.reuse, R10 ;  /* 0x00000009070a7224 */ /* 0x080fe200078e020a */
[----:B------:R-:W-:Y:S01]  /*0560*/  SHF.L.U32 R0, R4, 0x2, RZ ;  /* 0x0000000204007819 */ /* 0x000fe200000006ff */
[----:B------:R-:W-:Y:S01]  /*0570*/  IMAD R12, R6, R9, R19 ;  /* 0x00000009060c7224 */ /* 0x000fe200078e0213 */
[----:B------:R-:W-:Y:S01]  /*0580*/  LOP3.LUT R61, R13, 0x10, RZ, 0xfc, !PT ;  /* 0x000000100d3d7812 */ /* 0x000fe200078efcff */
[----:B------:R-:W0:Y:S01]  /*0590*/  LDC.64 R8, c[0x0][0x380] ;  /* 0x0000e000ff087b82 */ /* 0x000e220000000a00 */
[----:B------:R-:W-:-:S02]  /*05a0*/  ISETP.GT.U32.AND P3, PT, R17, R10, PT ;  /* 0x0000000a1100720c */ /* 0x000fc40003f64070 */
[----:B------:R-:W-:-:S03]  /*05b0*/  ISETP.GT.U32.AND P4, PT, R17, R12, PT ;  /* 0x0000000c1100720c */ /* 0x000fc60003f84070 */
[----:B------:R-:W-:Y:S02]  /*05c0*/  @P2 IADD3 R3, PT, PT, R3, 0x1, RZ ;  /* 0x0000000103032810 */ /* 0x000fe40007ffe0ff */
[----:B------:R-:W1:Y:S02]  /*05d0*/  LDC.64 R6, c[0x0][0x388] ;  /* 0x0000e200ff067b82 */ /* 0x000e640000000a00 */
[----:B------:R-:W-:Y:S02]  /*05e0*/  @!P1 IADD3 R3, PT, PT, -R3, RZ, RZ ;  /* 0x000000ff03039210 */ /* 0x000fe40007ffe1ff */
[----:B------:R-:W-:Y:S02]  /*05f0*/  ISETP.GE.AND P1, PT, R14, RZ, PT ;  /* 0x000000ff0e00720c */ /* 0x000fe40003f26270 */
[-C--:B------:R-:W-:Y:S02]  /*0600*/  @!P3 IADD3 R10, PT, PT, R10, -R17.reuse, RZ ;  /* 0x800000110a0ab210 */ /* 0x080fe40007ffe0ff */
[----:B------:R-:W-:-:S02]  /*0610*/  @!P4 IADD3 R12, PT, PT, R12, -R17, RZ ;  /* 0x800000110c0cc210 */ /* 0x000fc40007ffe0ff */
[C---:B------:R-:W-:Y:S02]  /*0620*/  ISETP.GT.U32.AND P3, PT, R17.reuse, R10, PT ;  /* 0x0000000a1100720c */ /* 0x040fe40003f64070 */
[----:B------:R-:W-:Y:S02]  /*0630*/  ISETP.GT.U32.AND P2, PT, R17, R12, PT ;  /* 0x0000000c1100720c */ /* 0x000fe40003f44070 */
[----:B------:R-:W-:Y:S02]  /*0640*/  SEL R11, R5, R3, !P0 ;  /* 0x00000003050b7207 */ /* 0x000fe40004000000 */
[----:B------:R-:W-:Y:S02]  /*0650*/  ISETP.GE.AND P4, PT, R16, RZ, PT ;  /* 0x000000ff1000720c */ /* 0x000fe40003f86270 */
[----:B------:R-:W-:Y:S02]  /*0660*/  LOP3.LUT R5, R0, 0xc, RZ, 0xc0, !PT ;  /* 0x0000000c00057812 */ /* 0x000fe400078ec0ff */
[----:B------:R-:W-:-:S02]  /*0670*/  SHF.R.S32.HI R14, RZ, 0x1a, R11 ;  /* 0x0000001aff0e7819 */ /* 0x000fc4000001140b */
[----:B------:R-:W-:Y:S02]  /*0680*/  SHF.L.U32 R0, R11, 0x5, RZ ;  /* 0x000000050b007819 */ /* 0x000fe400000006ff */
[----:B------:R-:W-:Y:S02]  /*0690*/  SHF.L.U32 R62, R5, 0x2, RZ ;  /* 0x00000002053e7819 */ /* 0x000fe400000006ff */
[----:B------:R-:W-:Y:S02]  /*06a0*/  SGXT R11, R14, 0x1 ;  /* 0x000000010e0b781a */ /* 0x000fe40000000200 */
[C---:B------:R-:W-:Y:S02]  /*06b0*/  LOP3.LUT R14, R0.reuse, R13, RZ, 0xfc, !PT ;  /* 0x0000000d000e7212 */ /* 0x040fe400078efcff */
[----:B------:R-:W-:Y:S02]  /*06c0*/  LOP3.LUT R16, R0, 0x10, R13, 0xfe, !PT ;  /* 0x0000001000107812 */ /* 0x000fe400078efe0d */
[----:B------:R-:W-:-:S02]  /*06d0*/  @!P3 IADD3 R10, PT, PT, R10, -R17, RZ ;  /* 0x800000110a0ab210 */ /* 0x000fc40007ffe0ff */
[-C--:B------:R-:W-:Y:S02]  /*06e0*/  LEA R61, R61, R62.reuse, 0x6 ;  /* 0x0000003e3d3d7211 */ /* 0x080fe400078e30ff */
[----:B------:R-:W-:Y:S02]  /*06f0*/  @!P2 IADD3 R12, PT, PT, R12, -R17, RZ ;  /* 0x800000110c0ca210 */ /* 0x000fe40007ffe0ff */
[----:B------:R-:W-:Y:S02]  /*0700*/  LEA R62, R13, R62, 0x6 ;  /* 0x0000003e0d3e7211 */ /* 0x000fe400078e30ff */
[C---:B------:R-:W-:Y:S02]  /*0710*/  LEA.HI R13, R11.reuse, R14, RZ, 0x7 ;  /* 0x0000000e0b0d7211 */ /* 0x040fe400078f38ff */
[----:B------:R-:W-:Y:S02]  /*0720*/  LEA.HI R11, R11, R16, RZ, 0x7 ;  /* 0x000000100b0b7211 */ /* 0x000fe400078f38ff */
[----:B------:R-:W-:-:S02]  /*0730*/  ISETP.NE.AND P0, PT, R63, RZ, PT ;  /* 0x000000ff3f00720c */ /* 0x000fc40003f05270 */
[----:B------:R-:W-:Y:S02]  /*0740*/  LOP3.LUT R3, RZ, R63, RZ, 0x33, !PT ;  /* 0x0000003fff037212 */ /* 0x000fe400078e33ff */
[----:B------:R-:W-:Y:S02]  /*0750*/  @!P1 IADD3 R10, PT, PT, -R10, RZ, RZ ;  /* 0x000000ff0a0a9210 */ /* 0x000fe40007ffe1ff */
[----:B------:R-:W-:Y:S02]  /*0760*/  @!P4 IADD3 R12, PT, PT, -R12, RZ, RZ ;  /* 0x000000ff0c0cc210 */ /* 0x000fe40007ffe1ff */
[----:B------:R-:W-:Y:S02]  /*0770*/  LOP3.LUT R13, R13, 0xfffff80, RZ, 0xc0, !PT ;  /* 0x0fffff800d0d7812 */ /* 0x000fe400078ec0ff */
[----:B------:R-:W-:Y:S02]  /*0780*/  LOP3.LUT R11, R11, 0xfffff80, RZ, 0xc0, !PT ;  /* 0x0fffff800b0b7812 */ /* 0x000fe400078ec0ff */
[----:B------:R-:W-:-:S02]  /*0790*/  SEL R18, R3, R10, !P0 ;  /* 0x0000000a03127207 */ /* 0x000fc40004000000 */
[----:B------:R-:W-:Y:S02]  /*07a0*/  SEL R12, R3, R12, !P0 ;  /* 0x0000000c030c7207 */ /* 0x000fe40004000000 */
[----:B------:R-:W-:Y:S01]  /*07b0*/  IADD3 R10, PT, PT, R14, -R13, RZ ;  /* 0x8000000d0e0a7210 */ /* 0x000fe20007ffe0ff */
[--C-:B------:R-:W-:Y:S01]  /*07c0*/  IMAD R53, R18, 0xb0, R5.reuse ;  /* 0x000000b012357824 */ /* 0x100fe200078e0205 */
[----:B------:R-:W-:Y:S01]  /*07d0*/  IADD3 R14, PT, PT, R16, -R11, RZ ;  /* 0x8000000b100e7210 */ /* 0x000fe20007ffe0ff */
[--C-:B------:R-:W-:Y:S01]  /*07e0*/  IMAD R55, R12, 0xb0, R5.reuse ;  /* 0x000000b00c377824 */ /* 0x100fe200078e0205 */
[----:B------:R-:W-:Y:S01]  /*07f0*/  SHF.R.U32.HI R3, RZ, 0x3, R4 ;  /* 0x00000003ff037819 */ /* 0x000fe20000011604 */
[--C-:B------:R-:W-:Y:S01]  /*0800*/  IMAD R57, R10, 0xb0, R5.reuse ;  /* 0x000000b00a397824 */ /* 0x100fe200078e0205 */
[----:B------:R-:W-:Y:S01]  /*0810*/  CS2R R16, SRZ ;  /* 0x0000000000107805 */ /* 0x000fe2000001ff00 */
[----:B------:R-:W-:Y:S01]  /*0820*/  IMAD R59, R14, 0xb0, R5 ;  /* 0x000000b00e3b7824 */ /* 0x000fe200078e0205 */
[----:B------:R-:W-:Y:S01]  /*0830*/  SGXT.U32 R3, R3, 0x3 ;  /* 0x000000030303781a */ /* 0x000fe20000000000 */
[----:B0-----:R-:W-:Y:S01]  /*0840*/  IMAD.WIDE R52, R53, 0x4, R8 ;  /* 0x0000000435347825 */ /* 0x001fe200078e0208 */
[----:B------:R-:W-:-:S02]  /*0850*/  CS2R R18, SRZ ;  /* 0x0000000000127805 */ /* 0x000fc4000001ff00 */
[----:B------:R-:W-:Y:S02]  /*0860*/  CS2R R12, SRZ ;  /* 0x00000000000c7805 */ /* 0x000fe4000001ff00 */
[----:B------:R-:W-:Y:S01]  /*0870*/  LOP3.LUT R2, R2, R3, RZ, 0xfc, !PT ;  /* 0x0000000302027212 */ /* 0x000fe200078efcff */
[----:B------:R-:W-:Y:S01]  /*0880*/  IMAD.WIDE R54, R55, 0x4, R8 ;  /* 0x0000000437367825 */ /* 0x000fe200078e0208 */
[----:B------:R-:W-:Y:S02]  /*0890*/  MOV R3, R53 ;  /* 0x0000003500037202 */ /* 0x000fe40000000f00 */
[----:B------:R-:W-:Y:S01]  /*08a0*/  CS2R R14, SRZ ;  /* 0x00000000000e7805 */ /* 0x000fe2000001ff00 */
[----:B-1----:R-:W-:Y:S01]  /*08b0*/  IMAD.WIDE R56, R57, 0x4, R6 ;  /* 0x0000000439387825 */ /* 0x002fe200078e0206 */
[----:B------:R-:W-:-:S03]  /*08c0*/  MOV R53, R55 ;  /* 0x0000003700357202 */ /* 0x000fc60000000f00 */
[----:B------:R-:W-:Y:S01]  /*08d0*/  IMAD.WIDE R58, R59, 0x4, R6 ;  /* 0x000000043b3a7825 */ /* 0x000fe200078e0206 */
[----:B------:R-:W-:-:S04]  /*08e0*/  MOV R55, R57 ;  /* 0x0000003900377202 */ /* 0x000fc80000000f00 */
[----:B------:R-:W-:Y:S02]  /*08f0*/  MOV R57, R59 ;  /* 0x0000003b00397202 */ /* 0x000fe40000000f00 */
[----:B------:R-:W-:-:S04]  /*0900*/  SHF.L.U32 R59, R4, 0x8, RZ ;  /* 0x00000008043b7819 */ /* 0x000fc800000006ff */
[----:B--2---:R-:W-:-:S07]  /*0910*/  LOP3.LUT R59, R59, 0x700, RZ, 0xc0, !PT ;  /* 0x000007003b3b7812 */ /* 0x004fce00078ec0ff */
.L_x_0:
[----:B------:R-:W-:Y:S02]  /*0920*/  MOV R4, R52 ;  /* 0x0000003400047202 */ /* 0x000fe40000000f00 */
[----:B------:R-:W-:Y:S02]  /*0930*/  MOV R5, R3 ;  /* 0x0000000300057202 */ /* 0x000fe40000000f00 */
[----:B------:R-:W-:Y:S02]  /*0940*/  MOV R36, R54 ;  /* 0x0000003600247202 */ /* 0x000fe40000000f00 */
[----:B------:R-:W-:Y:S02]  /*0950*/  MOV R37, R53 ;  /* 0x0000003500257202 */ /* 0x000fe40000000f00 */
[----:B------:R-:W2:Y:S01]  /*0960*/  LDG.E.128 R4, desc[UR6][R4.64] ;  /* 0x0000000604047981 */ /* 0x000ea2000c1e1d00 */
[----:B------:R-:W-:Y:S02]  /*0970*/  MOV R40, R56 ;  /* 0x0000003800287202 */ /* 0x000fe40000000f00 */
[----:B------:R-:W-:Y:S01]  /*0980*/  MOV R41, R55 ;  /* 0x0000003700297202 */ /* 0x000fe20000000f00 */
[----:B------:R-:W3:Y:S01]  /*0990*/  LDG.E.128 R8, desc[UR6][R36.64] ;  /* 0x0000000624087981 */ /* 0x000ee2000c1e1d00 */
[----:B------:R-:W-:-:S02]  /*09a0*/  MOV R32, R58 ;  /* 0x0000003a00207202 */ /* 0x000fc40000000f00 */
[----:B------:R-:W-:Y:S01]  /*09b0*/  MOV R33, R57 ;  /* 0x0000003900217202 */ /* 0x000fe20000000f00 */
[----:B------:R-:W-:Y:S06]  /*09c0*/  BAR.SYNC.DEFER_BLOCKING 0x0 ;  /* 0x0000000000007b1d */ /* 0x000fec0000010000 */
[----:B------:R-:W4:Y:S04]  /*09d0*/  LDG.E.128 R28, desc[UR6][R40.64] ;  /* 0x00000006281c7981 */ /* 0x000f28000c1e1d00 */
[----:B------:R-:W5:Y:S04]  /*09e0*/  LDG.E.128 R32, desc[UR6][R32.64] ;  /* 0x0000000620207981 */ /* 0x000f68000c1e1d00 */
[----:B--2---:R-:W-:Y:S04]  /*09f0*/  STS.128 [R62+UR4], R4 ;  /* 0x000000043e007988 */ /* 0x004fe80008000c04 */
[----:B---3--:R-:W-:Y:S04]  /*0a00*/  STS.128 [R61+UR4], R8 ;  /* 0x000000083d007988 */ /* 0x008fe80008000c04 */
[----:B----4-:R-:W-:Y:S04]  /*0a10*/  STS.128 [R62+UR4+0x800], R28 ;  /* 0x0008001c3e007988 */ /* 0x010fe80008000c04 */
[----:B-----5:R-:W-:Y:S01]  /*0a20*/  STS.128 [R61+UR4+0x800], R32 ;  /* 0x000800203d007988 */ /* 0x020fe20008000c04 */
[----:B------:R-:W-:Y:S06]  /*0a30*/  BAR.SYNC.DEFER_BLOCKING 0x0 ;  /* 0x0000000000007b1d */ /* 0x000fec0000010000 */
[----:B------:R-:W-:Y:S04]  /*0a40*/  LDS.128 R28, [R60+UR4] ;  /* 0x000000043c1c7984 */ /* 0x000fe80008000c00 */
[----:B------:R-:W0:Y:S04]  /*0a50*/  LDS.128 R8, [R59+UR4+0x840] ;  /* 0x000840043b087984 */ /* 0x000e280008000c00 */
[----:B------:R-:W1:Y:S04]  /*0a60*/  LDS.128 R36, [R59+UR4+0x880] ;  /* 0x000880043b247984 */ /* 0x000e680008000c00 */
[----:B------:R-:W2:Y:S04]  /*0a70*/  LDS.128 R4, [R59+UR4+0x800] ;  /* 0x000800043b047984 */ /* 0x000ea80008000c00 */
[----:B------:R-:W3:Y:S04]  /*0a80*/  LDS.128 R40, [R59+UR4+0x8c0] ;  /* 0x0008c0043b287984 */ /* 0x000ee80008000c00 */
[----:B------:R-:W4:Y:S01]  /*0a90*/  LDS.128 R44, [R60+UR4+0x40] ;  /* 0x000040043c2c7984 */ /* 0x000f220008000c00 */
[C---:B0-----:R-:W-:Y:S01]  /*0aa0*/  FFMA R48, R28.reuse, R8, R25 ;  /* 0x000000081c307223 */ /* 0x041fe20000000019 */
[C---:B-1----:R-:W-:Y:S01]  /*0ab0*/  FFMA R26, R28.reuse, R36, R26 ;  /* 0x000000241c1a7223 */ /* 0x042fe2000000001a */
[C---:B--2---:R-:W-:Y:S01]  /*0ac0*/  FFMA R24, R28.reuse, R4, R24 ;  /* 0x000000041c187223 */ /* 0x044fe20000000018 */
[----:B---3--:R-:W-:Y:S01]  /*0ad0*/  FFMA R28, R28, R40, R27 ;  /* 0x000000281c1c7223 */ /* 0x008fe2000000001b */
[----:B------:R-:W-:-:S02]  /*0ae0*/  FFMA R27, R29, R9, R48 ;  /* 0x000000091d1b7223 */ /* 0x000fc40000000030 */
[C---:B------:R-:W-:Y:S01]  /*0af0*/  FFMA R33, R29.reuse, R5, R24 ;  /* 0x000000051d217223 */ /* 0x040fe20000000018 */
[C---:B------:R-:W-:Y:S01]  /*0b00*/  FFMA R25, R29.reuse, R37, R26 ;  /* 0x000000251d197223 */ /* 0x040fe2000000001a */
[----:B------:R-:W0:Y:S01]  /*0b10*/  LDS.128 R48, [R60+UR4+0x80] ;  /* 0x000080043c307984 */ /* 0x000e220008000c00 */
[----:B------:R-:W-:Y:S01]  /*0b20*/  FFMA R24, R30, R10, R27 ;  /* 0x0000000a1e187223 */ /* 0x000fe2000000001b */
[----:B------:R-:W-:Y:S01]  /*0b30*/  FFMA R29, R29, R41, R28 ;  /* 0x000000291d1d7223 */ /* 0x000fe2000000001c */
[C---:B----4-:R-:W-:Y:S01]  /*0b40*/  FFMA R28, R44.reuse, R8, R13 ;  /* 0x000000082c1c7223 */ /* 0x050fe2000000000d */
[C---:B------:R-:W-:Y:S01]  /*0b50*/  FFMA R26, R44.reuse, R36, R14 ;  /* 0x000000242c1a7223 */ /* 0x040fe2000000000e */
[----:B------:R-:W-:Y:S01]  /*0b60*/  FFMA R65, R31, R11, R24 ;  /* 0x0000000b1f417223 */ /* 0x000fe20000000018 */
[C---:B------:R-:W-:Y:S01]  /*0b70*/  FFMA R24, R44.reuse, R4, R12 ;  /* 0x000000042c187223 */ /* 0x040fe2000000000c */
[----:B------:R-:W-:Y:S02]  /*0b80*/  FFMA R44, R44, R40, R15 ;  /* 0x000000282c2c7223 */ /* 0x000fe4000000000f */
[----:B------:R-:W1:Y:S01]  /*0b90*/  LDS.128 R12, [R60+UR4+0xc0] ;  /* 0x0000c0043c0c7984 */ /* 0x000e620008000c00 */
[C---:B------:R-:W-:Y:S01]  /*0ba0*/  FFMA R66, R30.reuse, R38, R25 ;  /* 0x000000261e427223 */ /* 0x040fe20000000019 */
[C---:B------:R-:W-:Y:S01]  /*0bb0*/  FFMA R64, R30.reuse, R6, R33 ;  /* 0x000000061e407223 */ /* 0x040fe20000000021 */
[----:B------:R-:W-:Y:S01]  /*0bc0*/  FFMA R30, R30, R42, R29 ;  /* 0x0000002a1e1e7223 */ /* 0x000fe2000000001d */
[----:B------:R-:W-:Y:S01]  /*0bd0*/  FFMA R29, R45, R9, R28 ;  /* 0x000000092d1d7223 */ /* 0x000fe2000000001c */
[C---:B------:R-:W-:Y:S01]  /*0be0*/  FFMA R66, R31.reuse, R39, R66 ;  /* 0x000000271f427223 */ /* 0x040fe20000000042 */
[C---:B------:R-:W-:Y:S01]  /*0bf0*/  FFMA R64, R31.reuse, R7, R64 ;  /* 0x000000071f407223 */ /* 0x040fe20000000040 */
[----:B------:R-:W-:Y:S01]  /*0c00*/  FFMA R67, R31, R43, R30 ;  /* 0x0000002b1f437223 */ /* 0x000fe2000000001e */
[C---:B------:R-:W-:Y:S01]  /*0c10*/  FFMA R31, R45.reuse, R5, R24 ;  /* 0x000000052d1f7223 */ /* 0x040fe20000000018 */
[C---:B------:R-:W-:Y:S01]  /*0c20*/  FFMA R27, R45.reuse, R37, R26 ;  /* 0x000000252d1b7223 */ /* 0x040fe2000000001a */
[----:B------:R-:W-:Y:S01]  /*0c30*/  FFMA R25, R45, R41, R44 ;  /* 0x000000292d197223 */ /* 0x000fe2000000002c */
[C---:B------:R-:W-:Y:S01]  /*0c40*/  FFMA R45, R46.reuse, R10, R29 ;  /* 0x0000000a2e2d7223 */ /* 0x040fe2000000001d */
[C---:B------:R-:W-:Y:S01]  /*0c50*/  FFMA R68, R46.reuse, R6, R31 ;  /* 0x000000062e447223 */ /* 0x040fe2000000001f */
[C---:B------:R-:W-:Y:S01]  /*0c60*/  FFMA R44, R46.reuse, R38, R27 ;  /* 0x000000262e2c7223 */ /* 0x040fe2000000001b */
[----:B------:R-:W-:Y:S01]  /*0c70*/  FFMA R46, R46, R42, R25 ;  /* 0x0000002a2e2e7223 */ /* 0x000fe20000000019 */
[----:B------:R-:W-:Y:S04]  /*0c80*/  LDS.128 R32, [R60+UR4+0x10] ;  /* 0x000010043c207984 */ /* 0x000fe80008000c00 */
[----:B------:R-:W2:Y:S01]  /*0c90*/  LDS.128 R28, [R59+UR4+0x850] ;  /* 0x000850043b1c7984 */ /* 0x000ea20008000c00 */
[C---:B0-----:R-:W-:Y:S01]  /*0ca0*/  FFMA R24, R48.reuse, R8, R21 ;  /* 0x0000000830187223 */ /* 0x041fe20000000015 */
[C---:B------:R-:W-:Y:S01]  /*0cb0*/  FFMA R20, R48.reuse, R4, R20 ;  /* 0x0000000430147223 */ /* 0x040fe20000000014 */
[C---:B------:R-:W-:Y:S01]  /*0cc0*/  FFMA R22, R48.reuse, R36, R22 ;  /* 0x0000002430167223 */ /* 0x040fe20000000016 */
[----:B------:R-:W-:Y:S01]  /*0cd0*/  FFMA R48, R48, R40, R23 ;  /* 0x0000002830307223 */ /* 0x000fe20000000017 */
[C---:B------:R-:W-:Y:S01]  /*0ce0*/  FFMA R25, R49.reuse, R9, R24 ;  /* 0x0000000931197223 */ /* 0x040fe20000000018 */
[C---:B------:R-:W-:Y:S01]  /*0cf0*/  FFMA R69, R49.reuse, R5, R20 ;  /* 0x0000000531457223 */ /* 0x040fe20000000014 */
[C---:B-1----:R-:W-:Y:S01]  /*0d00*/  FFMA R18, R12.reuse, R36, R18 ;  /* 0x000000240c127223 */ /* 0x042fe20000000012 */
[C---:B------:R-:W-:Y:S01]  /*0d10*/  FFMA R23, R49.reuse, R37, R22 ;  /* 0x0000002531177223 */ /* 0x040fe20000000016 */
[----:B------:R-:W-:Y:S01]  /*0d20*/  FFMA R21, R49, R41, R48 ;  /* 0x0000002931157223 */ /* 0x000fe20000000030 */
[C---:B------:R-:W-:Y:S01]  /*0d30*/  FFMA R4, R12.reuse, R4, R16 ;  /* 0x000000040c047223 */ /* 0x040fe20000000010 */
[----:B------:R-:W-:Y:S01]  /*0d40*/  FFMA R8, R12, R8, R17 ;  /* 0x000000080c087223 */ /* 0x000fe20000000011 */
[----:B------:R-:W-:Y:S01]  /*0d50*/  FFMA R49, R50, R10, R25 ;  /* 0x0000000a32317223 */ /* 0x000fe20000000019 */
[----:B------:R-:W-:Y:S01]  /*0d60*/  FFMA R12, R12, R40, R19 ;  /* 0x000000280c0c7223 */ /* 0x000fe20000000013 */
[C---:B------:R-:W-:Y:S01]  /*0d70*/  FFMA R37, R13.reuse, R37, R18 ;  /* 0x000000250d257223 */ /* 0x040fe20000000012 */
[----:B------:R-:W0:Y:S04]  /*0d80*/  LDS.128 R24, [R59+UR4+0x890] ;  /* 0x000890043b187984 */ /* 0x000e280008000c00 */
[----:B------:R-:W1:Y:S01]  /*0d90*/  LDS.128 R16, [R59+UR4+0x810] ;  /* 0x000810043b107984 */ /* 0x000e620008000c00 */
        /* <DEDUP_REMOVED lines=10> */
[----:B------:R-:W3:Y:S01]  /*0e40*/  LDS.128 R20, [R59+UR4+0x8d0] ;  /* 0x0008d0043b147984 */ /* 0x000ee20008000c00 */
[----:B--2---:R-:W-:Y:S01]  /*0e50*/  FFMA R4, R32, R28, R65 ;  /* 0x0000001c20047223 */ /* 0x004fe20000000041 */
[-C--:B------:R-:W-:Y:S01]  /*0e60*/  FFMA R46, R47, R43.reuse, R46 ;  /* 0x0000002b2f2e7223 */ /* 0x080fe2000000002e */
[C---:B------:R-:W-:Y:S01]  /*0e70*/  FFMA R50, R51.reuse, R43, R50 ;  /* 0x0000002b33327223 */ /* 0x040fe20000000032 */
[C---:B------:R-:W-:Y:S01]  /*0e80*/  FFMA R48, R51.reuse, R39, R48 ;  /* 0x0000002733307223 */ /* 0x040fe20000000030 */
[----:B------:R-:W-:Y:S01]  /*0e90*/  FFMA R49, R51, R11, R49 ;  /* 0x0000000b33317223 */ /* 0x000fe20000000031 */
[C---:B------:R-:W-:Y:S01]  /*0ea0*/  FFMA R43, R15.reuse, R43, R14 ;  /* 0x0000002b0f2b7223 */ /* 0x040fe2000000000e */
[C---:B------:R-:W-:Y:S01]  /*0eb0*/  FFMA R12, R15.reuse, R39, R12 ;  /* 0x000000270f0c7223 */ /* 0x040fe2000000000c */
[----:B------:R-:W-:Y:S01]  /*0ec0*/  FFMA R13, R15, R11, R13 ;  /* 0x0000000b0f0d7223 */ /* 0x000fe2000000000d */
[-C--:B------:R-:W-:Y:S01]  /*0ed0*/  FFMA R68, R47, R7.reuse, R68 ;  /* 0x000000072f447223 */ /* 0x080fe20000000044 */
[-C--:B------:R-:W-:Y:S01]  /*0ee0*/  FFMA R51, R51, R7.reuse, R69 ;  /* 0x0000000733337223 */ /* 0x080fe20000000045 */
[----:B------:R-:W-:Y:S01]  /*0ef0*/  FFMA R15, R15, R7, R6 ;  /* 0x000000070f0f7223 */ /* 0x000fe20000000006 */
[----:B------:R-:W-:Y:S01]  /*0f00*/  FFMA R7, R33, R29, R4 ;  /* 0x0000001d21077223 */ /* 0x000fe20000000004 */
[----:B------:R-:W-:-:S02]  /*0f10*/  FFMA R44, R47, R39, R44 ;  /* 0x000000272f2c7223 */ /* 0x000fc4000000002c */
[----:B------:R-:W2:Y:S01]  /*0f20*/  LDS.128 R36, [R60+UR4+0x50] ;  /* 0x000050043c247984 */ /* 0x000ea20008000c00 */
[----:B------:R-:W-:Y:S01]  /*0f30*/  FFMA R8, R34, R30, R7 ;  /* 0x0000001e22087223 */ /* 0x000fe20000000007 */
[C---:B0-----:R-:W-:Y:S01]  /*0f40*/  FFMA R66, R32.reuse, R24, R66 ;  /* 0x0000001820427223 */ /* 0x041fe20000000042 */
[----:B-1----:R-:W-:-:S03]  /*0f50*/  FFMA R64, R32, R16, R64 ;  /* 0x0000001020407223 */ /* 0x002fc60000000040 */
[C---:B------:R-:W-:Y:S01]  /*0f60*/  FFMA R5, R33.reuse, R25, R66 ;  /* 0x0000001921057223 */ /* 0x040fe20000000042 */
[----:B------:R-:W-:Y:S01]  /*0f70*/  FFMA R9, R33, R17, R64 ;  /* 0x0000001121097223 */ /* 0x000fe20000000040 */
[----:B------:R-:W-:Y:S02]  /*0f80*/  FFMA R45, R47, R11, R45 ;  /* 0x0000000b2f2d7223 */ /* 0x000fe4000000002d */
[C---:B------:R-:W-:Y:S01]  /*0f90*/  FFMA R66, R34.reuse, R26, R5 ;  /* 0x0000001a22427223 */ /* 0x040fe20000000005 */
[----:B------:R-:W-:Y:S01]  /*0fa0*/  FFMA R65, R35, R31, R8 ;  /* 0x0000001f23417223 */ /* 0x000fe20000000008 */
[----:B------:R-:W-:Y:S01]  /*0fb0*/  FFMA R64, R34, R18, R9 ;  /* 0x0000001222407223 */ /* 0x000fe20000000009 */
[----:B------:R-:W0:Y:S04]  /*0fc0*/  LDS.128 R4, [R60+UR4+0x90] ;  /* 0x000090043c047984 */ /* 0x000e280008000c00 */
[----:B------:R-:W1:Y:S01]  /*0fd0*/  LDS.128 R8, [R60+UR4+0xd0] ;  /* 0x0000d0043c087984 */ /* 0x000e620008000c00 */
[----:B---3--:R-:W-:-:S04]  /*0fe0*/  FFMA R32, R32, R20, R67 ;  /* 0x0000001420207223 */ /* 0x008fc80000000043 */
[----:B------:R-:W-:-:S04]  /*0ff0*/  FFMA R33, R33, R21, R32 ;  /* 0x0000001521217223 */ /* 0x000fc80000000020 */
[----:B------:R-:W-:Y:S01]  /*1000*/  FFMA R34, R34, R22, R33 ;  /* 0x0000001622227223 */ /* 0x000fe20000000021 */
[C---:B------:R-:W-:Y:S01]  /*1010*/  FFMA R66, R35.reuse, R27, R66 ;  /* 0x0000001b23427223 */ /* 0x040fe20000000042 */
[C---:B--2---:R-:W-:Y:S01]  /*1020*/  FFMA R68, R36.reuse, R16, R68 ;  /* 0x0000001024447223 */ /* 0x044fe20000000044 */
[C---:B------:R-:W-:Y:S01]  /*1030*/  FFMA R14, R36.reuse, R28, R45 ;  /* 0x0000001c240e7223 */ /* 0x040fe2000000002d */
[C---:B------:R-:W-:Y:S01]  /*1040*/  FFMA R44, R36.reuse, R24, R44 ;  /* 0x00000018242c7223 */ /* 0x040fe2000000002c */
[----:B------:R-:W-:Y:S01]  /*1050*/  FFMA R46, R36, R20, R46 ;  /* 0x00000014242e7223 */ /* 0x000fe2000000002e */
[C---:B------:R-:W-:Y:S01]  /*1060*/  FFMA R64, R35.reuse, R19, R64 ;  /* 0x0000001323407223 */ /* 0x040fe20000000040 */
[----:B------:R-:W-:Y:S01]  /*1070*/  FFMA R67, R35, R23, R34 ;  /* 0x0000001723437223 */ /* 0x000fe20000000022 */
[C---:B------:R-:W-:Y:S01]  /*1080*/  FFMA R35, R37.reuse, R17, R68 ;  /* 0x0000001125237223 */ /* 0x040fe20000000044 */
[C---:B------:R-:W-:Y:S01]  /*1090*/  FFMA R33, R37.reuse, R29, R14 ;  /* 0x0000001d25217223 */ /* 0x040fe2000000000e */
[C---:B------:R-:W-:Y:S01]  /*10a0*/  FFMA R69, R37.reuse, R25, R44 ;  /* 0x0000001925457223 */ /* 0x040fe2000000002c */
[----:B------:R-:W-:Y:S01]  /*10b0*/  FFMA R37, R37, R21, R46 ;  /* 0x0000001525257223 */ /* 0x000fe2000000002e */
[C---:B------:R-:W-:Y:S01]  /*10c0*/  FFMA R36, R38.reuse, R18, R35 ;  /* 0x0000001226247223 */ /* 0x040fe20000000023 */
[C---:B------:R-:W-:Y:S01]  /*10d0*/  FFMA R68, R38.reuse, R30, R33 ;  /* 0x0000001e26447223 */ /* 0x040fe20000000021 */
[C---:B------:R-:W-:Y:S01]  /*10e0*/  FFMA R69, R38.reuse, R26, R69 ;  /* 0x0000001a26457223 */ /* 0x040fe20000000045 */
[----:B------:R-:W-:Y:S01]  /*10f0*/  FFMA R38, R38, R22, R37 ;  /* 0x0000001626267223 */ /* 0x000fe20000000025 */
[----:B------:R-:W-:Y:S01]  /*1100*/  LDS.128 R44, [R59+UR4+0x860] ;  /* 0x000860043b2c7984 */ /* 0x000fe20008000c00 */
[C---:B0-----:R-:W-:Y:S01]  /*1110*/  FFMA R14, R4.reuse, R16, R51 ;  /* 0x00000010040e7223 */ /* 0x041fe20000000033 */
[C---:B------:R-:W-:Y:S01]  /*1120*/  FFMA R48, R4.reuse, R24, R48 ;  /* 0x0000001804307223 */ /* 0x040fe20000000030 */
[----:B------:R-:W-:Y:S01]  /*1130*/  FFMA R50, R4, R20, R50 ;  /* 0x0000001404327223 */ /* 0x000fe20000000032 */
[----:B-1----:R-:W-:Y:S01]  /*1140*/  FFMA R12, R8, R24, R12 ;  /* 0x00000018080c7223 */ /* 0x002fe2000000000c */
[----:B------:R-:W-:Y:S01]  /*1150*/  FFMA R32, R4, R28, R49 ;  /* 0x0000001c04207223 */ /* 0x000fe20000000031 */
[C---:B------:R-:W-:Y:S01]  /*1160*/  FFMA R37, R5.reuse, R25, R48 ;  /* 0x0000001905257223 */ /* 0x040fe20000000030 */
[C---:B------:R-:W-:Y:S01]  /*1170*/  FFMA R41, R5.reuse, R17, R14 ;  /* 0x0000001105297223 */ /* 0x040fe2000000000e */
[----:B------:R-:W-:Y:S01]  /*1180*/  FFMA R33, R5, R21, R50 ;  /* 0x0000001505217223 */ /* 0x000fe20000000032 */
[C---:B------:R-:W-:Y:S01]  /*1190*/  FFMA R16, R8.reuse, R16, R15 ;  /* 0x0000001008107223 */ /* 0x040fe2000000000f */
[C---:B------:R-:W-:Y:S01]  /*11a0*/  FFMA R28, R8.reuse, R28, R13 ;  /* 0x0000001c081c7223 */ /* 0x040fe2000000000d */
[----:B------:R-:W-:Y:S01]  /*11b0*/  FFMA R25, R9, R25, R12 ;  /* 0x0000001909197223 */ /* 0x000fe2000000000c */
[----:B------:R-:W0:Y:S04]  /*11c0*/  LDS.128 R48, [R60+UR4+0x20] ;  /* 0x000020043c307984 */ /* 0x000e280008000c00 */
[----:B------:R-:W1:Y:S01]  /*11d0*/  LDS.128 R12, [R59+UR4+0x820] ;  /* 0x000820043b0c7984 */ /* 0x000e620008000c00 */
[----:B------:R-:W-:Y:S01]  /*11e0*/  FFMA R35, R5, R29, R32 ;  /* 0x0000001d05237223 */ /* 0x000fe20000000020 */
[----:B------:R-:W-:Y:S01]  /*11f0*/  FFMA R8, R8, R20, R43 ;  /* 0x0000001408087223 */ /* 0x000fe2000000002b */
[C---:B------:R-:W-:Y:S01]  /*1200*/  FFMA R4, R6.reuse, R18, R41 ;  /* 0x0000001206047223 */ /* 0x040fe20000000029 */
        /* <DEDUP_REMOVED lines=15> */
[----:B------:R-:W2:Y:S04]  /*1300*/  LDS.128 R4, [R60+UR4+0x60] ;  /* 0x000060043c047984 */ /* 0x000ea80008000c00 */
[----:B------:R-:W3:Y:S01]  /*1310*/  LDS.128 R32, [R59+UR4+0x8e0] ;  /* 0x0008e0043b207984 */ /* 0x000ee20008000c00 */
[----:B------:R-:W-:Y:S01]  /*1320*/  FFMA R24, R39, R31, R68 ;  /* 0x0000001f27187223 */ /* 0x000fe20000000044 */
[C---:B------:R-:W-:Y:S01]  /*1330*/  FFMA R8, R11.reuse, R23, R8 ;  /* 0x000000170b087223 */ /* 0x040fe20000000008 */
[C---:B------:R-:W-:Y:S01]  /*1340*/  FFMA R9, R11.reuse, R27, R9 ;  /* 0x0000001b0b097223 */ /* 0x040fe20000000009 */
[C---:B------:R-:W-:Y:S01]  /*1350*/  FFMA R31, R11.reuse, R31, R30 ;  /* 0x0000001f0b1f7223 */ /* 0x040fe2000000001e */
[----:B------:R-:W-:Y:S01]  /*1360*/  FFMA R11, R11, R19, R20 ;  /* 0x000000130b0b7223 */ /* 0x000fe20000000014 */
[----:B------:R-:W-:Y:S01]  /*1370*/  FFMA R26, R39, R23, R38 ;  /* 0x00000017271a7223 */ /* 0x000fe20000000026 */
[C---:B0-----:R-:W-:Y:S01]  /*1380*/  FFMA R20, R48.reuse, R44, R65 ;  /* 0x0000002c30147223 */ /* 0x041fe20000000041 */
[----:B-1----:R-:W-:-:S03]  /*1390*/  FFMA R64, R48, R12, R64 ;  /* 0x0000000c30407223 */ /* 0x002fc60000000040 */
[C---:B------:R-:W-:Y:S01]  /*13a0*/  FFMA R21, R49.reuse, R45, R20 ;  /* 0x0000002d31157223 */ /* 0x040fe20000000014 */
[----:B------:R-:W-:-:S03]  /*13b0*/  FFMA R23, R49, R13, R64 ;  /* 0x0000000d31177223 */ /* 0x000fc60000000040 */
[C---:B------:R-:W-:Y:S01]  /*13c0*/  FFMA R28, R50.reuse, R46, R21 ;  /* 0x0000002e321c7223 */ /* 0x040fe20000000015 */
[C---:B------:R-:W-:Y:S01]  /*13d0*/  FFMA R25, R39.reuse, R27, R69 ;  /* 0x0000001b27197223 */ /* 0x040fe20000000045 */
[----:B------:R-:W-:Y:S01]  /*13e0*/  FFMA R64, R50, R14, R23 ;  /* 0x0000000e32407223 */ /* 0x000fe20000000017 */
[----:B------:R-:W-:Y:S01]  /*13f0*/  FFMA R39, R39, R19, R36 ;  /* 0x0000001327277223 */ /* 0x000fe20000000024 */
[----:B------:R-:W0:Y:S01]  /*1400*/  LDS.128 R20, [R60+UR4+0xa0] ;  /* 0x0000a0043c147984 */ /* 0x000e220008000c00 */
[----:B------:R-:W-:Y:S02]  /*1410*/  FFMA R65, R51, R47, R28 ;  /* 0x0000002f33417223 */ /* 0x000fe4000000001c */
[C---:B--2---:R-:W-:Y:S01]  /*1420*/  FFMA R28, R4.reuse, R12, R39 ;  /* 0x0000000c041c7223 */ /* 0x044fe20000000027 */
[C---:B------:R-:W-:Y:S01]  /*1430*/  FFMA R36, R4.reuse, R44, R24 ;  /* 0x0000002c04247223 */ /* 0x040fe20000000018 */
[C---:B------:R-:W-:Y:S01]  /*1440*/  FFMA R30, R4.reuse, R40, R25 ;  /* 0x00000028041e7223 */ /* 0x040fe20000000019 */
[----:B---3--:R-:W-:-:S02]  /*1450*/  FFMA R4, R4, R32, R26 ;  /* 0x0000002004047223 */ /* 0x008fc4000000001a */
[----:B------:R-:W1:Y:S01]  /*1460*/  LDS.128 R24, [R60+UR4+0xe0] ;  /* 0x0000e0043c187984 */ /* 0x000e620008000c00 */
[C---:B------:R-:W-:Y:S01]  /*1470*/  FFMA R66, R48.reuse, R40, R66 ;  /* 0x0000002830427223 */ /* 0x040fe20000000042 */
[----:B------:R-:W-:Y:S01]  /*1480*/  FFMA R48, R48, R32, R67 ;  /* 0x0000002030307223 */ /* 0x000fe20000000043 */
[----:B------:R-:W-:Y:S02]  /*1490*/  FFMA R37, R5, R13, R28 ;  /* 0x0000000d05257223 */ /* 0x000fe4000000001c */
[----:B------:R-:W-:Y:S01]  /*14a0*/  FFMA R19, R49, R41, R66 ;  /* 0x0000002931137223 */ /* 0x000fe20000000042 */
[----:B------:R-:W-:Y:S01]  /*14b0*/  FFMA R29, R5, R45, R36 ;  /* 0x0000002d051d7223 */ /* 0x000fe20000000024 */
[----:B------:R-:W-:Y:S01]  /*14c0*/  FFMA R49, R49, R33, R48 ;  /* 0x0000002131317223 */ /* 0x000fe20000000030 */
[C---:B------:R-:W-:Y:S01]  /*14d0*/  FFMA R69, R5.reuse, R41, R30 ;  /* 0x0000002905457223 */ /* 0x040fe2000000001e */
[----:B------:R-:W-:Y:S01]  /*14e0*/  FFMA R66, R50, R42, R19 ;  /* 0x0000002a32427223 */ /* 0x000fe20000000013 */
[----:B------:R-:W-:Y:S01]  /*14f0*/  FFMA R19, R5, R33, R4 ;  /* 0x0000002105137223 */ /* 0x000fe20000000004 */
[C---:B------:R-:W-:Y:S01]  /*1500*/  FFMA R5, R6.reuse, R14, R37 ;  /* 0x0000000e06057223 */ /* 0x040fe20000000025 */
[----:B------:R-:W-:Y:S01]  /*1510*/  FFMA R68, R6, R46, R29 ;  /* 0x0000002e06447223 */ /* 0x000fe2000000001d */
[----:B------:R-:W-:Y:S01]  /*1520*/  FFMA R50, R50, R34, R49 ;  /* 0x0000002232327223 */ /* 0x000fe20000000031 */
[C---:B0-----:R-:W-:Y:S01]  /*1530*/  FFMA R18, R20.reuse, R12, R18 ;  /* 0x0000000c14127223 */ /* 0x041fe20000000012 */
[C---:B------:R-:W-:Y:S01]  /*1540*/  FFMA R10, R20.reuse, R44, R10 ;  /* 0x0000002c140a7223 */ /* 0x040fe2000000000a */
[C---:B------:R-:W-:Y:S01]  /*1550*/  FFMA R16, R20.reuse, R40, R16 ;  /* 0x0000002814107223 */ /* 0x040fe20000000010 */
[----:B------:R-:W-:Y:S01]  /*1560*/  FFMA R20, R20, R32, R17 ;  /* 0x0000002014147223 */ /* 0x000fe20000000011 */
[C---:B------:R-:W-:Y:S01]  /*1570*/  FFMA R37, R21.reuse, R13, R18 ;  /* 0x0000000d15257223 */ /* 0x040fe20000000012 */
[----:B------:R-:W-:Y:S01]  /*1580*/  FFMA R29, R21, R45, R10 ;  /* 0x0000002d151d7223 */ /* 0x000fe2000000000a */
[----:B------:R-:W-:Y:S01]  /*1590*/  FFMA R66, R51, R43, R66 ;  /* 0x0000002b33427223 */ /* 0x000fe20000000042 */
[----:B------:R-:W-:Y:S01]  /*15a0*/  FFMA R17, R21, R33, R20 ;  /* 0x0000002115117223 */ /* 0x000fe20000000014 */
[C---:B------:R-:W-:Y:S01]  /*15b0*/  FFMA R64, R51.reuse, R15, R64 ;  /* 0x0000000f33407223 */ /* 0x040fe20000000040 */
[----:B------:R-:W-:Y:S01]  /*15c0*/  FFMA R67, R51, R35, R50 ;  /* 0x0000002333437223 */ /* 0x000fe20000000032 */
[C---:B------:R-:W-:Y:S01]  /*15d0*/  FFMA R4, R22.reuse, R14, R37 ;  /* 0x0000000e16047223 */ /* 0x040fe20000000025 */
[----:B------:R-:W-:Y:S01]  /*15e0*/  FFMA R20, R22, R46, R29 ;  /* 0x0000002e16147223 */ /* 0x000fe2000000001d */
[C---:B------:R-:W-:Y:S01]  /*15f0*/  FFMA R69, R6.reuse, R42, R69 ;  /* 0x0000002a06457223 */ /* 0x040fe20000000045 */
[----:B------:R-:W-:Y:S01]  /*1600*/  LDS.128 R48, [R60+UR4+0x30] ;  /* 0x000030043c307984 */ /* 0x000fe20008000c00 */
[----:B------:R-:W-:Y:S01]  /*1610*/  FFMA R6, R6, R34, R19 ;  /* 0x0000002206067223 */ /* 0x000fe20000000013 */
[C---:B-1----:R-:W-:Y:S01]  /*1620*/  FFMA R44, R24.reuse, R44, R31 ;  /* 0x0000002c182c7223 */ /* 0x042fe2000000001f */
[C---:B------:R-:W-:Y:S01]  /*1630*/  FFMA R40, R24.reuse, R40, R9 ;  /* 0x0000002818287223 */ /* 0x040fe20000000009 */
[----:B------:R-:W0:Y:S01]  /*1640*/  LDS.128 R28, [R59+UR4+0x870] ;  /* 0x000870043b1c7984 */ /* 0x000e220008000c00 */
[C---:B------:R-:W-:Y:S01]  /*1650*/  FFMA R12, R24.reuse, R12, R11 ;  /* 0x0000000c180c7223 */ /* 0x040fe2000000000b */
[----:B------:R-:W-:Y:S01]  /*1660*/  FFMA R8, R24, R32, R8 ;  /* 0x0000002018087223 */ /* 0x000fe20000000008 */
[----:B------:R-:W-:Y:S01]  /*1670*/  FFMA R9, R25, R45, R44 ;  /* 0x0000002d19097223 */ /* 0x000fe2000000002c */
[----:B------:R-:W1:Y:S01]  /*1680*/  LDS.128 R36, [R59+UR4+0x8b0] ;  /* 0x0008b0043b247984 */ /* 0x000e620008000c00 */
[----:B------:R-:W-:Y:S01]  /*1690*/  FFMA R19, R21, R41, R16 ;  /* 0x0000002915137223 */ /* 0x000fe20000000010 */
[C---:B------:R-:W-:Y:S01]  /*16a0*/  FFMA R13, R25.reuse, R13, R12 ;  /* 0x0000000d190d7223 */ /* 0x040fe2000000000c */
[C---:B------:R-:W-:Y:S01]  /*16b0*/  FFMA R45, R25.reuse, R41, R40 ;  /* 0x00000029192d7223 */ /* 0x040fe20000000028 */
[----:B------:R-:W-:Y:S01]  /*16c0*/  FFMA R25, R25, R33, R8 ;  /* 0x0000002119197223 */ /* 0x000fe20000000008 */
[----:B------:R-:W-:Y:S01]  /*16d0*/  FFMA R21, R22, R42, R19 ;  /* 0x0000002a16157223 */ /* 0x000fe20000000013 */
[----:B------:R-:W-:Y:S01]  /*16e0*/  FFMA R46, R26, R46, R9 ;  /* 0x0000002e1a2e7223 */ /* 0x000fe20000000009 */
[----:B------:R-:W-:Y:S01]  /*16f0*/  FFMA R22, R22, R34, R17 ;  /* 0x0000002216167223 */ /* 0x000fe20000000011 */
[----:B------:R-:W2:Y:S01]  /*1700*/  LDS.128 R8, [R59+UR4+0x830] ;  /* 0x000830043b087984 */ /* 0x000ea20008000c00 */
[----:B------:R-:W-:-:S03]  /*1710*/  FFMA R24, R26, R14, R13 ;  /* 0x0000000e1a187223 */ /* 0x000fc6000000000d */
[----:B------:R-:W3:Y:S01]  /*1720*/  LDS.128 R16, [R59+UR4+0x8f0] ;  /* 0x0008f0043b107984 */ /* 0x000ee20008000c00 */
[C---:B------:R-:W-:Y:S01]  /*1730*/  FFMA R22, R23.reuse, R35, R22 ;  /* 0x0000002317167223 */ /* 0x040fe20000000016 */
[C---:B------:R-:W-:Y:S01]  /*1740*/  FFMA R21, R23.reuse, R43, R21 ;  /* 0x0000002b17157223 */ /* 0x040fe20000000015 */
[----:B------:R-:W-:Y:S01]  /*1750*/  FFMA R20, R23, R47, R20 ;  /* 0x0000002f17147223 */ /* 0x000fe20000000014 */
[C---:B------:R-:W-:Y:S01]  /*1760*/  FFMA R14, R7.reuse, R35, R6 ;  /* 0x00000023070e7223 */ /* 0x040fe20000000006 */
[C---:B------:R-:W-:Y:S01]  /*1770*/  FFMA R13, R7.reuse, R43, R69 ;  /* 0x0000002b070d7223 */ /* 0x040fe20000000045 */
[C---:B------:R-:W-:Y:S01]  /*1780*/  FFMA R12, R7.reuse, R47, R68 ;  /* 0x0000002f070c7223 */ /* 0x040fe20000000044 */
[-C--:B------:R-:W-:Y:S01]  /*1790*/  FFMA R40, R7, R15.reuse, R5 ;  /* 0x0000000f07287223 */ /* 0x080fe20000000005 */
[----:B------:R-:W-:Y:S02]  /*17a0*/  FFMA R23, R23, R15, R4 ;  /* 0x0000000f17177223 */ /* 0x000fe40000000004 */
[----:B------:R-:W4:Y:S01]  /*17b0*/  LDS.128 R4, [R60+UR4+0x70] ;  /* 0x000070043c047984 */ /* 0x000f220008000c00 */
[C---:B------:R-:W-:Y:S01]  /*17c0*/  FFMA R47, R27.reuse, R47, R46 ;  /* 0x0000002f1b2f7223 */ /* 0x040fe2000000002e */
[----:B------:R-:W-:Y:S01]  /*17d0*/  FFMA R46, R27, R15, R24 ;  /* 0x0000000f1b2e7223 */ /* 0x000fe20000000018 */
[C---:B------:R-:W-:Y:S01]  /*17e0*/  FFMA R44, R26.reuse, R34, R25 ;  /* 0x000000221a2c7223 */ /* 0x040fe20000000019 */
[----:B------:R-:W-:Y:S01]  /*17f0*/  FFMA R45, R26, R42, R45 ;  /* 0x0000002a1a2d7223 */ /* 0x000fe2000000002d */
[C---:B0-----:R-:W-:Y:S01]  /*1800*/  FFMA R24, R48.reuse, R28, R65 ;  /* 0x0000001c30187223 */ /* 0x041fe20000000041 */
[----:B-1----:R-:W-:-:S03]  /*1810*/  FFMA R66, R48, R36, R66 ;  /* 0x0000002430427223 */ /* 0x002fc60000000042 */
[C---:B------:R-:W-:Y:S01]  /*1820*/  FFMA R25, R49.reuse, R29, R24 ;  /* 0x0000001d31197223 */ /* 0x040fe20000000018 */
[----:B------:R-:W-:Y:S01]  /*1830*/  FFMA R15, R49, R37, R66 ;  /* 0x00000025310f7223 */ /* 0x000fe20000000042 */
[C---:B------:R-:W-:Y:S02]  /*1840*/  FFMA R44, R27.reuse, R35, R44 ;  /* 0x000000231b2c7223 */ /* 0x040fe4000000002c */
[----:B------:R-:W-:Y:S01]  /*1850*/  FFMA R26, R50, R30, R25 ;  /* 0x0000001e321a7223 */ /* 0x000fe20000000019 */
[----:B------:R-:W0:Y:S01]  /*1860*/  LDS.128 R32, [R60+UR4+0xb0] ;  /* 0x0000b0043c207984 */ /* 0x000e220008000c00 */
[----:B--2---:R-:W-:Y:S01]  /*1870*/  FFMA R64, R48, R8, R64 ;  /* 0x0000000830407223 */ /* 0x004fe20000000040 */
[----:B------:R-:W-:Y:S01]  /*1880*/  FFMA R42, R50, R38, R15 ;  /* 0x00000026322a7223 */ /* 0x000fe2000000000f */
[----:B------:R-:W-:Y:S01]  /*1890*/  FFMA R45, R27, R43, R45 ;  /* 0x0000002b1b2d7223 */ /* 0x000fe2000000002d */
[----:B---3--:R-:W-:Y:S01]  /*18a0*/  FFMA R48, R48, R16, R67 ;  /* 0x0000001030307223 */ /* 0x008fe20000000043 */
[----:B------:R-:W-:Y:S01]  /*18b0*/  FFMA R27, R49, R9, R64 ;  /* 0x00000009311b7223 */ /* 0x000fe20000000040 */
[C---:B------:R-:W-:Y:S01]  /*18c0*/  FFMA R25, R51.reuse, R31, R26 ;  /* 0x0000001f33197223 */ /* 0x040fe2000000001a */
[----:B------:R-:W-:Y:S01]  /*18d0*/  FFMA R26, R51, R39, R42 ;  /* 0x00000027331a7223 */ /* 0x000fe2000000002a */
[----:B------:R-:W-:Y:S01]  /*18e0*/  FFMA R49, R49, R17, R48 ;  /* 0x0000001131317223 */ /* 0x000fe20000000030 */
[----:B----4-:R-:W-:-:S02]  /*18f0*/  FFMA R48, R4, R8, R40 ;  /* 0x0000000804307223 */ /* 0x010fc40000000028 */
[----:B------:R-:W1:Y:S01]  /*1900*/  LDS.128 R40, [R60+UR4+0xf0] ;  /* 0x0000f0043c287984 */ /* 0x000e620008000c00 */
[C---:B------:R-:W-:Y:S01]  /*1910*/  FFMA R24, R50.reuse, R10, R27 ;  /* 0x0000000a32187223 */ /* 0x040fe2000000001b */
[----:B------:R-:W-:Y:S01]  /*1920*/  FFMA R50, R50, R18, R49 ;  /* 0x0000001232327223 */ /* 0x000fe20000000031 */
[C---:B------:R-:W-:Y:S01]  /*1930*/  FFMA R12, R4.reuse, R28, R12 ;  /* 0x0000001c040c7223 */ /* 0x040fe2000000000c */
[C---:B------:R-:W-:Y:S02]  /*1940*/  FFMA R14, R4.reuse, R16, R14 ;  /* 0x00000010040e7223 */ /* 0x040fe4000000000e */
[----:B------:R-:W-:Y:S01]  /*1950*/  FFMA R27, R51, R19, R50 ;  /* 0x00000013331b7223 */ /* 0x000fe20000000032 */
[----:B------:R-:W-:Y:S01]  /*1960*/  FFMA R50, R4, R36, R13 ;  /* 0x0000002404327223 */ /* 0x000fe2000000000d */
[C---:B------:R-:W-:Y:S01]  /*1970*/  FFMA R49, R5.reuse, R29, R12 ;  /* 0x0000001d05317223 */ /* 0x040fe2000000000c */
[C---:B------:R-:W-:Y:S02]  /*1980*/  FFMA R13, R5.reuse, R17, R14 ;  /* 0x00000011050d7223 */ /* 0x040fe4000000000e */
[C---:B------:R-:W-:Y:S01]  /*1990*/  FFMA R15, R5.reuse, R37, R50 ;  /* 0x00000025050f7223 */ /* 0x040fe20000000032 */
[----:B------:R-:W-:Y:S01]  /*19a0*/  FFMA R5, R5, R9, R48 ;  /* 0x0000000905057223 */ /* 0x000fe20000000030 */
[C---:B------:R-:W-:Y:S01]  /*19b0*/  FFMA R4, R6.reuse, R30, R49 ;  /* 0x0000001e06047223 */ /* 0x040fe20000000031 */
[C---:B------:R-:W-:Y:S01]  /*19c0*/  FFMA R12, R6.reuse, R18, R13 ;  /* 0x00000012060c7223 */ /* 0x040fe2000000000d */
[C---:B------:R-:W-:Y:S01]  /*19d0*/  FFMA R14, R6.reuse, R38, R15 ;  /* 0x00000026060e7223 */ /* 0x040fe2000000000f */
[----:B------:R-:W-:Y:S01]  /*19e0*/  FFMA R6, R6, R10, R5 ;  /* 0x0000000a06067223 */ /* 0x000fe20000000005 */
[C---:B------:R-:W-:Y:S01]  /*19f0*/  FFMA R13, R7.reuse, R31, R4 ;  /* 0x0000001f070d7223 */ /* 0x040fe20000000004 */
[----:B------:R-:W-:Y:S01]  /*1a00*/  UIADD3 UR5, UPT, UPT, UR5, 0x10, URZ ;  /* 0x0000001005057890 */ /* 0x000fe2000fffe0ff */
[C---:B0-----:R-:W-:Y:S01]  /*1a10*/  FFMA R20, R32.reuse, R28, R20 ;  /* 0x0000001c20147223 */ /* 0x041fe20000000014 */
[C---:B------:R-:W-:Y:S01]  /*1a20*/  FFMA R4, R32.reuse, R36, R21 ;  /* 0x0000002420047223 */ /* 0x040fe20000000015 */
[C---:B------:R-:W-:Y:S01]  /*1a30*/  FFMA R22, R32.reuse, R16, R22 ;  /* 0x0000001020167223 */ /* 0x040fe20000000016 */
[----:B------:R-:W-:Y:S01]  /*1a40*/  FFMA R15, R7, R19, R12 ;  /* 0x00000013070f7223 */ /* 0x000fe2000000000c */
[----:B------:R-:W-:Y:S01]  /*1a50*/  FFMA R21, R33, R29, R20 ;  /* 0x0000001d21157223 */ /* 0x000fe20000000014 */
[----:B------:R-:W-:Y:S01]  /*1a60*/  FFMA R32, R32, R8, R23 ;  /* 0x0000000820207223 */ /* 0x000fe20000000017 */
[C---:B------:R-:W-:Y:S01]  /*1a70*/  FFMA R14, R7.reuse, R39, R14 ;  /* 0x00000027070e7223 */ /* 0x040fe2000000000e */
[----:B------:R-:W-:Y:S01]  /*1a80*/  FFMA R12, R7, R11, R6 ;  /* 0x0000000b070c7223 */ /* 0x000fe20000000006 */
[C---:B------:R-:W-:Y:S01]  /*1a90*/  FFMA R7, R33.reuse, R37, R4 ;  /* 0x0000002521077223 */ /* 0x040fe20000000004 */
[----:B------:R-:W-:Y:S01]  /*1aa0*/  UISETP.GE.U32.AND UP0, UPT, UR5, 0xa0, UPT ;  /* 0x000000a00500788c */ /* 0x000fe2000bf06070 */
[C---:B------:R-:W-:Y:S01]  /*1ab0*/  FFMA R5, R33.reuse, R17, R22 ;  /* 0x0000001121057223 */ /* 0x040fe20000000016 */
[----:B------:R-:W-:Y:S01]  /*1ac0*/  FFMA R4, R34, R30, R21 ;  /* 0x0000001e22047223 */ /* 0x000fe20000000015 */
[----:B------:R-:W-:Y:S01]  /*1ad0*/  FFMA R33, R33, R9, R32 ;  /* 0x0000000921217223 */ /* 0x000fe20000000020 */
[C---:B-1----:R-:W-:Y:S01]  /*1ae0*/  FFMA R44, R40.reuse, R16, R44 ;  /* 0x00000010282c7223 */ /* 0x042fe2000000002c */
[C---:B------:R-:W-:Y:S01]  /*1af0*/  FFMA R36, R40.reuse, R36, R45 ;  /* 0x0000002428247223 */ /* 0x040fe2000000002d */
[C---:B------:R-:W-:Y:S01]  /*1b00*/  FFMA R28, R40.reuse, R28, R47 ;  /* 0x0000001c281c7223 */ /* 0x040fe2000000002f */
[----:B------:R-:W-:Y:S01]  /*1b10*/  FFMA R46, R40, R8, R46 ;  /* 0x00000008282e7223 */ /* 0x000fe2000000002e */
[C---:B------:R-:W-:Y:S01]  /*1b20*/  FFMA R17, R41.reuse, R17, R44 ;  /* 0x0000001129117223 */ /* 0x040fe2000000002c */
[C---:B------:R-:W-:Y:S01]  /*1b30*/  FFMA R37, R41.reuse, R37, R36 ;  /* 0x0000002529257223 */ /* 0x040fe20000000024 */
[C---:B------:R-:W-:Y:S01]  /*1b40*/  FFMA R29, R41.reuse, R29, R28 ;  /* 0x0000001d291d7223 */ /* 0x040fe2000000001c */
[----:B------:R-:W-:Y:S01]  /*1b50*/  FFMA R9, R41, R9, R46 ;  /* 0x0000000929097223 */ /* 0x000fe2000000002e */
[----:B------:R-:W-:Y:S01]  /*1b60*/  FFMA R21, R35, R31, R4 ;  /* 0x0000001f23157223 */ /* 0x000fe20000000004 */
[C---:B------:R-:W-:Y:S01]  /*1b70*/  FFMA R6, R34.reuse, R18, R5 ;  /* 0x0000001222067223 */ /* 0x040fe20000000005 */
[----:B------:R-:W-:Y:S01]  /*1b80*/  FFMA R20, R34, R10, R33 ;  /* 0x0000000a22147223 */ /* 0x000fe20000000021 */
[----:B------:R-:W-:Y:S01]  /*1b90*/  FFMA R4, R42, R18, R17 ;  /* 0x000000122a047223 */ /* 0x000fe20000000011 */
[-C--:B------:R-:W-:Y:S01]  /*1ba0*/  FFMA R22, R34, R38.reuse, R7 ;  /* 0x0000002622167223 */ /* 0x080fe20000000007 */
[C---:B------:R-:W-:Y:S01]  /*1bb0*/  FFMA R18, R42.reuse, R38, R37 ;  /* 0x000000262a127223 */ /* 0x040fe20000000025 */
[C---:B------:R-:W-:Y:S01]  /*1bc0*/  FFMA R30, R42.reuse, R30, R29 ;  /* 0x0000001e2a1e7223 */ /* 0x040fe2000000001d */
[----:B------:R-:W-:Y:S01]  /*1bd0*/  FFMA R10, R42, R10, R9 ;  /* 0x0000000a2a0a7223 */ /* 0x000fe20000000009 */
[----:B------:R-:W-:-:S02]  /*1be0*/  IADD3 R52, P0, PT, R52, 0x40, RZ ;  /* 0x0000004034347810 */ /* 0x000fc40007f1e0ff */
[----:B------:R-:W-:Y:S02]  /*1bf0*/  IADD3 R54, P1, PT, R54, 0x40, RZ ;  /* 0x0000004036367810 */ /* 0x000fe40007f3e0ff */
[----:B------:R-:W-:Y:S02]  /*1c00*/  IADD3 R56, P2, PT, R56, 0x40, RZ ;  /* 0x0000004038387810 */ /* 0x000fe40007f5e0ff */
[----:B------:R-:W-:Y:S01]  /*1c10*/  IADD3 R58, P3, PT, R58, 0x40, RZ ;  /* 0x000000403a3a7810 */ /* 0x000fe20007f7e0ff */
[----:B------:R-:W-:Y:S01]  /*1c20*/  FFMA R23, R35, R19, R6 ;  /* 0x0000001323177223 */ /* 0x000fe20000000006 */
[----:B------:R-:W-:Y:S01]  /*1c30*/  FFMA R24, R51, R11, R24 ;  /* 0x0000000b33187223 */ /* 0x000fe20000000018 */
[C---:B------:R-:W-:Y:S01]  /*1c40*/  FFMA R22, R35.reuse, R39, R22 ;  /* 0x0000002723167223 */ /* 0x040fe20000000016 */
[----:B------:R-:W-:Y:S01]  /*1c50*/  FFMA R20, R35, R11, R20 ;  /* 0x0000000b23147223 */ /* 0x000fe20000000014 */
[C---:B------:R-:W-:Y:S01]  /*1c60*/  FFMA R19, R43.reuse, R19, R4 ;  /* 0x000000132b137223 */ /* 0x040fe20000000004 */
[C---:B------:R-:W-:Y:S01]  /*1c70*/  FFMA R18, R43.reuse, R39, R18 ;  /* 0x000000272b127223 */ /* 0x040fe20000000012 */
[C---:B------:R-:W-:Y:S01]  /*1c80*/  FFMA R17, R43.reuse, R31, R30 ;  /* 0x0000001f2b117223 */ /* 0x040fe2000000001e */
[----:B------:R-:W-:Y:S01]  /*1c90*/  FFMA R16, R43, R11, R10 ;  /* 0x0000000b2b107223 */ /* 0x000fe2000000000a */
[----:B------:R-:W-:-:S02]  /*1ca0*/  IADD3.X R3, PT, PT, RZ, R3, RZ, P0, !PT ;  /* 0x00000003ff037210 */ /* 0x000fc400007fe4ff */
[----:B------:R-:W-:Y:S02]  /*1cb0*/  IADD3.X R53, PT, PT, RZ, R53, RZ, P1, !PT ;  /* 0x00000035ff357210 */ /* 0x000fe40000ffe4ff */
[----:B------:R-:W-:Y:S02]  /*1cc0*/  IADD3.X R55, PT, PT, RZ, R55, RZ, P2, !PT ;  /* 0x00000037ff377210 */ /* 0x000fe400017fe4ff */
[----:B------:R-:W-:Y:S01]  /*1cd0*/  IADD3.X R57, PT, PT, RZ, R57, RZ, P3, !PT ;  /* 0x00000039ff397210 */ /* 0x000fe20001ffe4ff */
[----:B------:R-:W-:Y:S06]  /*1ce0*/  BRA.U !UP0, `(.L_x_0) ;  /* 0xffffffed080c7547 */ /* 0x000fec000b83ffff */
[----:B------:R-:W0:Y:S01]  /*1cf0*/  S2R R3, SR_TID.X ;  /* 0x0000000000037919 */ /* 0x000e220000002100 */
[----:B------:R-:W1:Y:S01]  /*1d00*/  S2UR UR5, SR_CgaCtaId ;  /* 0x00000000000579c3 */ /* 0x000e620000008800 */
[----:B------:R-:W-:-:S07]  /*1d10*/  UMOV UR4, 0x400 ;  /* 0x0000040000047882 */ /* 0x000fce0000000000 */
[----:B------:R-:W-:Y:S08]  /*1d20*/  BAR.SYNC.DEFER_BLOCKING 0x0 ;  /* 0x0000000000007b1d */ /* 0x000ff00000010000 */
[----:B------:R-:W2:Y:S01]  /*1d30*/  LDC.64 R32, c[0x0][0x390] ;  /* 0x0000e400ff207b82 */ /* 0x000ea20000000a00 */
[----:B-1----:R-:W-:Y:S01]  /*1d40*/  ULEA UR4, UR5, UR4, 0x18 ;  /* 0x0000000405047291 */ /* 0x002fe2000f8ec0ff */
[----:B0-----:R-:W-:-:S02]  /*1d50*/  SHF.R.U32.HI R34, RZ, 0x3, R3 ;  /* 0x00000003ff227819 */ /* 0x001fc40000011603 */
[----:B------:R-:W-:Y:S02]  /*1d60*/  SHF.L.U32 R35, R3, 0x2, RZ ;  /* 0x0000000203237819 */ /* 0x000fe400000006ff */
[----:B------:R-:W-:Y:S02]  /*1d70*/  SGXT.U32 R34, R34, 0x3 ;  /* 0x000000032222781a */ /* 0x000fe40000000000 */
[----:B------:R-:W-:Y:S02]  /*1d80*/  LOP3.LUT R3, R35, 0x1c, RZ, 0xc0, !PT ;  /* 0x0000001c23037812 */ /* 0x000fe400078ec0ff */
[----:B------:R-:W-:Y:S02]  /*1d90*/  LOP3.LUT R35, R0, 0x1c, R35, 0xf8, !PT ;  /* 0x0000001c00237812 */ /* 0x000fe400078ef823 */
[----:B------:R-:W-:Y:S01]  /*1da0*/  LOP3.LUT R0, R2, 0x8, RZ, 0xfc, !PT ;  /* 0x0000000802007812 */ /* 0x000fe200078efcff */
[----:B------:R-:W-:Y:S01]  /*1db0*/  IMAD R3, R34, 0x90, R3 ;  /* 0x0000009022037824 */ /* 0x000fe200078e0203 */
[----:B------:R-:W-:-:S04]  /*1dc0*/  ISETP.GE.AND P0, PT, R35, 0x80, PT ;  /* 0x000000802300780c */ /* 0x000fc80003f06270 */
[----:B------:R-:W-:Y:S02]  /*1dd0*/  LEA R3, R3, UR4, 0x2 ;  /* 0x0000000403037c11 */ /* 0x000fe4000f8e10ff */
[-C--:B------:R-:W-:Y:S02]  /*1de0*/  ISETP.LT.AND P1, PT, R2, R63.reuse, !P0 ;  /* 0x0000003f0200720c */ /* 0x080fe40004721270 */
[----:B------:R-:W-:Y:S01]  /*1df0*/  ISETP.LT.AND P2, PT, R0, R63, !P0 ;  /* 0x0000003f0000720c */ /* 0x000fe20004741270 */
[----:B------:R-:W-:Y:S01]  /*1e00*/  STS.128 [R3], R24 ;  /* 0x0000001803007388 */ /* 0x000fe20000000c00 */
[----:B------:R-:W-:-:S03]  /*1e10*/  IMAD R34, R34, -0x1b0, R3 ;  /* 0xfffffe5022227824 */ /* 0x000fc600078e0203 */
[----:B------:R0:W-:Y:S04]  /*1e20*/  STS.128 [R3+0x90], R12 ;  /* 0x0000900c03007388 */ /* 0x0001e80000000c00 */
[----:B------:R1:W-:Y:S04]  /*1e30*/  STS.128 [R3+0x120], R20 ;  /* 0x0001201403007388 */ /* 0x0003e80000000c00 */
[----:B------:R3:W-:Y:S01]  /*1e40*/  STS.128 [R3+0x1b0], R16 ;  /* 0x0001b01003007388 */ /* 0x0007e20000000c00 */
[----:B------:R-:W-:Y:S01]  /*1e50*/  BAR.SYNC.DEFER_BLOCKING 0x0 ;  /* 0x0000000000007b1d */ /* 0x000fe20000010000 */
[----:B0-----:R-:W-:-:S02]  /*1e60*/  LOP3.LUT R12, R2, 0x10, RZ, 0xfc, !PT ;  /* 0x00000010020c7812 */ /* 0x001fc400078efcff */
[----:B------:R-:W-:Y:S02]  /*1e70*/  LEA R13, R0, R35, 0x7 ;  /* 0x00000023000d7211 */ /* 0x000fe400078e38ff */
[----:B-1----:R-:W-:Y:S02]  /*1e80*/  LOP3.LUT R20, R2, 0x18, RZ, 0xfc, !PT ;  /* 0x0000001802147812 */ /* 0x002fe400078efcff */
[----:B------:R-:W-:Y:S02]  /*1e90*/  ISETP.LT.AND P3, PT, R12, R63, !P0 ;  /* 0x0000003f0c00720c */ /* 0x000fe40004761270 */
[----:B---3--:R-:W-:Y:S02]  /*1ea0*/  LEA R3, R2, R35, 0x7 ;  /* 0x0000002302037211 */ /* 0x008fe400078e38ff */
[----:B------:R-:W-:Y:S02]  /*1eb0*/  ISETP.LT.AND P0, PT, R20, R63, !P0 ;  /* 0x0000003f1400720c */ /* 0x000fe40004701270 */
[----:B------:R-:W-:Y:S01]  /*1ec0*/  LEA R15, R12, R35, 0x7 ;  /* 0x000000230c0f7211 */ /* 0x000fe200078e38ff */
[----:B--2---:R-:W-:-:S04]  /*1ed0*/  IMAD.WIDE R2, R3, 0x4, R32 ;  /* 0x0000000403027825 */ /* 0x004fc800078e0220 */
[--C-:B------:R-:W-:Y:S01]  /*1ee0*/  IMAD.WIDE R12, R13, 0x4, R32.reuse ;  /* 0x000000040d0c7825 */ /* 0x100fe200078e0220 */
[----:B------:R-:W0:Y:S03]  /*1ef0*/  LDS.128 R28, [R34] ;  /* 0x00000000221c7984 */ /* 0x000e260000000c00 */
[----:B------:R-:W-:Y:S01]  /*1f00*/  IMAD.WIDE R14, R15, 0x4, R32 ;  /* 0x000000040f0e7825 */ /* 0x000fe200078e0220 */
[----:B------:R-:W1:Y:S04]  /*1f10*/  LDS.128 R8, [R34+0x480] ;  /* 0x0004800022087984 */ /* 0x000e680000000c00 */
[----:B------:R-:W2:Y:S04]  /*1f20*/  LDS.128 R4, [R34+0x900] ;  /* 0x0009000022047984 */ /* 0x000ea80000000c00 */
[----:B0-----:R0:W-:Y:S04]  /*1f30*/  @P1 STG.E.128 desc[UR6][R2.64], R28 ;  /* 0x0000001c02001986 */ /* 0x0011e8000c101d06 */
[----:B-1----:R0:W-:Y:S04]  /*1f40*/  @P2 STG.E.128 desc[UR6][R12.64], R8 ;  /* 0x000000080c002986 */ /* 0x0021e8000c101d06 */
[----:B--2---:R0:W-:Y:S01]  /*1f50*/  @P3 STG.E.128 desc[UR6][R14.64], R4 ;  /* 0x000000040e003986 */ /* 0x0041e2000c101d06 */
[----:B------:R-:W-:Y:S05]  /*1f60*/  @!P0 EXIT ;  /* 0x000000000000894d */ /* 0x000fea0003800000 */
[----:B0-----:R-:W0:Y:S01]  /*1f70*/  LDS.128 R4, [R34+0xd80] ;  /* 0x000d800022047984 */ /* 0x001e220000000c00 */
[----:B------:R-:W-:-:S05]  /*1f80*/  LEA R35, R20, R35, 0x7 ;  /* 0x0000002314237211 */ /* 0x000fca00078e38ff */
[----:B------:R-:W-:-:S05]  /*1f90*/  IMAD.WIDE R32, R35, 0x4, R32 ;  /* 0x0000000423207825 */ /* 0x000fca00078e0220 */
[----:B0-----:R-:W-:Y:S01]  /*1fa0*/  STG.E.128 desc[UR6][R32.64], R4 ;  /* 0x0000000420007986 */ /* 0x001fe2000c101d06 */
[----:B------:R-:W-:Y:S05]  /*1fb0*/  EXIT ;  /* 0x000000000000794d */ /* 0x000fea0003800000 */
.L_x_1:
[----:B------:R-:W-:-:S00]  /*1fc0*/  BRA `(.L_x_1) ;  /* 0xfffffffc00fc7947 */ /* 0x000fc0000383ffff */
[----:B------:R-:W-:-:S00]  /*1fd0*/  NOP ;  /* 0x0000000000007918 */ /* 0x000fc00000000000 */
        /* <DEDUP_REMOVED lines=10> */
.L_x_2:


//--------------------- .nv.shared.triton_mm      --------------------------
	.section	.nv.shared.triton_mm,"aw",@nobits
	.sectionflags	@""
	.align	16
	.zero		1024


//--------------------- .nv.shared.reserved.0     --------------------------
	.section	.nv.shared.reserved.0,"aw",@nobits
	.weak		__nv_reservedSMEM_offset_0_alias
	.size		__nv_reservedSMEM_offset_0_alias, 0, 64
	.other		__nv_reservedSMEM_offset_0_alias,@"STO_CUDA_RESERVED_SHARED STV_DEFAULT"
__nv_reservedSMEM_offset_0_alias:
	.zero		0
	.zero		64


//--------------------- .nv.constant0.triton_mm   --------------------------
	.section	.nv.constant0.triton_mm,"a",@progbits
	.sectionflags	@""
	.align	4
.nv.constant0.triton_mm:
	.zero		924


//--------------------- SYMBOLS --------------------------

	.type		.nv.reservedSmem.offset0,@object
	.size		.nv.reservedSmem.offset0,0x4
	.type		.nv.reservedSmem.cap,@object
	.size		.nv.reservedSmem.cap,0x4
